//
// Generated by NVIDIA NVVM Compiler
//
// Compiler Build ID: CL-36424714
// Cuda compilation tools, release 13.0, V13.0.88
// Based on NVVM 20.0.0
//

.version 9.0
.target sm_100
.address_size 64

	// .globl	_Z5SgemmPfS_S_iii
// _ZZ5SgemmPfS_S_iiiE3s_a has been demoted
// _ZZ5SgemmPfS_S_iiiE3s_b has been demoted

.visible .entry _Z5SgemmPfS_S_iii(
	.param .u64 .ptr .align 1 _Z5SgemmPfS_S_iii_param_0,
	.param .u64 .ptr .align 1 _Z5SgemmPfS_S_iii_param_1,
	.param .u64 .ptr .align 1 _Z5SgemmPfS_S_iii_param_2,
	.param .u32 _Z5SgemmPfS_S_iii_param_3,
	.param .u32 _Z5SgemmPfS_S_iii_param_4,
	.param .u32 _Z5SgemmPfS_S_iii_param_5
)
{
	.local .align 16 .b8 	__local_depot0[16];
	.reg .b64 	%SP;
	.reg .b64 	%SPL;
	.reg .pred 	%p<145>;
	.reg .b32 	%r<152>;
	.reg .b32 	%f<251>;
	.reg .b64 	%rd<75>;
	// demoted variable
	.shared .align 4 .b8 _ZZ5SgemmPfS_S_iiiE3s_a[32];
	// demoted variable
	.shared .align 4 .b8 _ZZ5SgemmPfS_S_iiiE3s_b[4096];
	mov.u64 	%SPL, __local_depot0;
	ld.param.u64 	%rd20, [_Z5SgemmPfS_S_iii_param_1];
	ld.param.u64 	%rd21, [_Z5SgemmPfS_S_iii_param_2];
	ld.param.u32 	%r49, [_Z5SgemmPfS_S_iii_param_4];
	ld.param.u32 	%r50, [_Z5SgemmPfS_S_iii_param_5];
	cvta.to.global.u64 	%rd1, %rd20;
	cvta.to.global.u64 	%rd2, %rd21;
	add.u64 	%rd3, %SPL, 0;
	mov.u32 	%r1, %ctaid.x;
	mov.u32 	%r2, %tid.x;
	mov.u32 	%r51, %tid.y;
	mov.u32 	%r52, %ntid.x;
	mad.lo.s32 	%r3, %r51, %r52, %r2;
	mov.f32 	%f218, 0f00000000;
	st.local.v4.f32 	[%rd3], {%f218, %f218, %f218, %f218};
	shr.u32 	%r4, %r3, 5;
	setp.lt.s32 	%p1, %r50, 1;
	mov.f32 	%f217, %f218;
	mov.f32 	%f216, %f218;
	mov.f32 	%f215, %f218;
	@%p1 bra 	$L__BB0_178;
	shl.b32 	%r54, %r3, 2;
	and.b32  	%r55, %r54, 124;
	shl.b32 	%r56, %r1, 7;
	or.b32  	%r5, %r55, %r56;
	shl.b32 	%r57, %r3, 4;
	and.b32  	%r58, %r57, 496;
	mov.u32 	%r59, _ZZ5SgemmPfS_S_iiiE3s_b;
	add.s32 	%r6, %r59, %r58;
	or.b32  	%r7, %r5, 1;
	or.b32  	%r8, %r5, 2;
	or.b32  	%r9, %r5, 3;
	shl.b32 	%r60, %r2, 4;
	add.s32 	%r10, %r59, %r60;
	mov.b32 	%r146, 0;
	mov.f32 	%f218, 0f00000000;
	cvt.u64.u32 	%rd5, %r5;
$L__BB0_2:
	ld.param.u64 	%rd72, [_Z5SgemmPfS_S_iii_param_0];
	shl.b32 	%r12, %r146, 3;
	setp.ge.s32 	%p2, %r12, %r50;
	cvta.to.global.u64 	%rd23, %rd72;
	mul.wide.u32 	%rd24, %r12, 4;
	add.s64 	%rd4, %rd23, %rd24;
	mov.f32 	%f206, 0f00000000;
	@%p2 bra 	$L__BB0_4;
	ld.global.nc.f32 	%f206, [%rd4];
$L__BB0_4:
	st.shared.f32 	[_ZZ5SgemmPfS_S_iiiE3s_a], %f206;
	add.s32 	%r13, %r12, 1;
	setp.ge.s32 	%p3, %r13, %r50;
	mov.f32 	%f207, 0f00000000;
	@%p3 bra 	$L__BB0_6;
	ld.global.nc.f32 	%f207, [%rd4+4];
$L__BB0_6:
	st.shared.f32 	[_ZZ5SgemmPfS_S_iiiE3s_a+4], %f207;
	add.s32 	%r61, %r12, 2;
	setp.ge.s32 	%p4, %r61, %r50;
	mov.f32 	%f208, 0f00000000;
	@%p4 bra 	$L__BB0_8;
	ld.global.nc.f32 	%f208, [%rd4+8];
$L__BB0_8:
	st.shared.f32 	[_ZZ5SgemmPfS_S_iiiE3s_a+8], %f208;
	add.s32 	%r62, %r12, 3;
	setp.ge.s32 	%p5, %r62, %r50;
	mov.f32 	%f209, 0f00000000;
	@%p5 bra 	$L__BB0_10;
	ld.global.nc.f32 	%f209, [%rd4+12];
$L__BB0_10:
	st.shared.f32 	[_ZZ5SgemmPfS_S_iiiE3s_a+12], %f209;
	add.s32 	%r63, %r12, 4;
	setp.ge.s32 	%p6, %r63, %r50;
	mov.f32 	%f210, 0f00000000;
	@%p6 bra 	$L__BB0_12;
	ld.global.nc.f32 	%f210, [%rd4+16];
$L__BB0_12:
	st.shared.f32 	[_ZZ5SgemmPfS_S_iiiE3s_a+16], %f210;
	add.s32 	%r64, %r12, 5;
	setp.ge.s32 	%p7, %r64, %r50;
	mov.f32 	%f211, 0f00000000;
	@%p7 bra 	$L__BB0_14;
	ld.global.nc.f32 	%f211, [%rd4+20];
$L__BB0_14:
	st.shared.f32 	[_ZZ5SgemmPfS_S_iiiE3s_a+20], %f211;
	add.s32 	%r65, %r12, 6;
	setp.ge.s32 	%p8, %r65, %r50;
	mov.f32 	%f212, 0f00000000;
	@%p8 bra 	$L__BB0_16;
	ld.global.nc.f32 	%f212, [%rd4+24];
$L__BB0_16:
	st.shared.f32 	[_ZZ5SgemmPfS_S_iiiE3s_a+24], %f212;
	add.s32 	%r66, %r12, 7;
	setp.ge.s32 	%p9, %r66, %r50;
	mov.f32 	%f213, 0f00000000;
	@%p9 bra 	$L__BB0_18;
	ld.global.nc.f32 	%f213, [%rd4+28];
$L__BB0_18:
	setp.ge.s32 	%p10, %r5, %r49;
	st.shared.f32 	[_ZZ5SgemmPfS_S_iiiE3s_a+28], %f213;
	add.s32 	%r14, %r12, %r4;
	setp.ge.s32 	%p11, %r14, %r50;
	mul.lo.s32 	%r15, %r14, %r49;
	mov.f32 	%f214, 0f00000000;
	or.pred  	%p12, %p11, %p10;
	@%p12 bra 	$L__BB0_20;
	add.s32 	%r68, %r5, %r15;
	mul.wide.s32 	%rd25, %r68, 4;
	add.s64 	%rd26, %rd1, %rd25;
	ld.global.nc.f32 	%f214, [%rd26];
$L__BB0_20:
	setp.lt.s32 	%p13, %r14, %r50;
	setp.lt.s32 	%p14, %r7, %r49;
	st.shared.f32 	[%r6], %f214;
	and.pred  	%p15, %p13, %p14;
	cvt.s64.s32 	%rd27, %r15;
	add.s64 	%rd28, %rd5, %rd27;
	shl.b64 	%rd29, %rd28, 2;
	add.s64 	%rd6, %rd1, %rd29;
	@%p15 bra 	$L__BB0_22;
	mov.b32 	%r70, 0;
	st.shared.u32 	[%r6+4], %r70;
	bra.uni 	$L__BB0_23;
$L__BB0_22:
	ld.global.nc.f32 	%f102, [%rd6+4];
	st.shared.f32 	[%r6+4], %f102;
$L__BB0_23:
	setp.lt.s32 	%p17, %r8, %r49;
	and.pred  	%p18, %p13, %p17;
	@%p18 bra 	$L__BB0_25;
	mov.b32 	%r72, 0;
	st.shared.u32 	[%r6+8], %r72;
	bra.uni 	$L__BB0_26;
$L__BB0_25:
	ld.global.nc.f32 	%f103, [%rd6+8];
	st.shared.f32 	[%r6+8], %f103;
$L__BB0_26:
	setp.lt.s32 	%p20, %r9, %r49;
	and.pred  	%p21, %p13, %p20;
	@%p21 bra 	$L__BB0_28;
	mov.b32 	%r74, 0;
	st.shared.u32 	[%r6+12], %r74;
	bra.uni 	$L__BB0_29;
$L__BB0_28:
	ld.global.nc.f32 	%f104, [%rd6+12];
	st.shared.f32 	[%r6+12], %f104;
$L__BB0_29:
	setp.lt.s32 	%p22, %r5, %r49;
	add.s32 	%r16, %r13, %r4;
	setp.lt.s32 	%p23, %r16, %r50;
	add.s32 	%r17, %r15, %r49;
	and.pred  	%p24, %p23, %p22;
	@%p24 bra 	$L__BB0_31;
	mov.b32 	%r76, 0;
	st.shared.u32 	[%r6+512], %r76;
	bra.uni 	$L__BB0_32;
$L__BB0_31:
	add.s32 	%r77, %r5, %r17;
	mul.wide.s32 	%rd30, %r77, 4;
	add.s64 	%rd31, %rd1, %rd30;
	ld.global.nc.f32 	%f105, [%rd31];
	st.shared.f32 	[%r6+512], %f105;
$L__BB0_32:
	and.pred  	%p27, %p23, %p14;
	cvt.s64.s32 	%rd32, %r17;
	add.s64 	%rd33, %rd5, %rd32;
	shl.b64 	%rd34, %rd33, 2;
	add.s64 	%rd7, %rd1, %rd34;
	@%p27 bra 	$L__BB0_34;
	mov.b32 	%r79, 0;
	st.shared.u32 	[%r6+516], %r79;
	bra.uni 	$L__BB0_35;
$L__BB0_34:
	ld.global.nc.f32 	%f106, [%rd7+4];
	st.shared.f32 	[%r6+516], %f106;
$L__BB0_35:
	and.pred  	%p30, %p23, %p17;
	@%p30 bra 	$L__BB0_37;
	mov.b32 	%r81, 0;
	st.shared.u32 	[%r6+520], %r81;
	bra.uni 	$L__BB0_38;
$L__BB0_37:
	ld.global.nc.f32 	%f107, [%rd7+8];
	st.shared.f32 	[%r6+520], %f107;
$L__BB0_38:
	and.pred  	%p33, %p23, %p20;
	@%p33 bra 	$L__BB0_40;
	mov.b32 	%r83, 0;
	st.shared.u32 	[%r6+524], %r83;
	bra.uni 	$L__BB0_41;
$L__BB0_40:
	ld.global.nc.f32 	%f108, [%rd7+12];
	st.shared.f32 	[%r6+524], %f108;
$L__BB0_41:
	setp.lt.s32 	%p34, %r5, %r49;
	add.s32 	%r18, %r16, 1;
	setp.lt.s32 	%p35, %r18, %r50;
	add.s32 	%r19, %r17, %r49;
	and.pred  	%p36, %p35, %p34;
	@%p36 bra 	$L__BB0_43;
	mov.b32 	%r85, 0;
	st.shared.u32 	[%r6+1024], %r85;
	bra.uni 	$L__BB0_44;
$L__BB0_43:
	add.s32 	%r86, %r5, %r19;
	mul.wide.s32 	%rd35, %r86, 4;
	add.s64 	%rd36, %rd1, %rd35;
	ld.global.nc.f32 	%f109, [%rd36];
	st.shared.f32 	[%r6+1024], %f109;
$L__BB0_44:
	setp.lt.s32 	%p38, %r7, %r49;
	and.pred  	%p39, %p35, %p38;
	cvt.s64.s32 	%rd37, %r19;
	add.s64 	%rd38, %rd5, %rd37;
	shl.b64 	%rd39, %rd38, 2;
	add.s64 	%rd8, %rd1, %rd39;
	@%p39 bra 	$L__BB0_46;
	mov.b32 	%r88, 0;
	st.shared.u32 	[%r6+1028], %r88;
	bra.uni 	$L__BB0_47;
$L__BB0_46:
	ld.global.nc.f32 	%f110, [%rd8+4];
	st.shared.f32 	[%r6+1028], %f110;
$L__BB0_47:
	setp.lt.s32 	%p41, %r8, %r49;
	and.pred  	%p42, %p35, %p41;
	@%p42 bra 	$L__BB0_49;
	mov.b32 	%r90, 0;
	st.shared.u32 	[%r6+1032], %r90;
	bra.uni 	$L__BB0_50;
$L__BB0_49:
	ld.global.nc.f32 	%f111, [%rd8+8];
	st.shared.f32 	[%r6+1032], %f111;
$L__BB0_50:
	setp.lt.s32 	%p44, %r9, %r49;
	and.pred  	%p45, %p35, %p44;
	@%p45 bra 	$L__BB0_52;
	mov.b32 	%r92, 0;
	st.shared.u32 	[%r6+1036], %r92;
	bra.uni 	$L__BB0_53;
$L__BB0_52:
	ld.global.nc.f32 	%f112, [%rd8+12];
	st.shared.f32 	[%r6+1036], %f112;
$L__BB0_53:
	add.s32 	%r20, %r16, 2;
	setp.lt.s32 	%p47, %r20, %r50;
	add.s32 	%r21, %r19, %r49;
	and.pred  	%p48, %p47, %p34;
	@%p48 bra 	$L__BB0_55;
	mov.b32 	%r94, 0;
	st.shared.u32 	[%r6+1536], %r94;
	bra.uni 	$L__BB0_56;
$L__BB0_55:
	add.s32 	%r95, %r5, %r21;
	mul.wide.s32 	%rd40, %r95, 4;
	add.s64 	%rd41, %rd1, %rd40;
	ld.global.nc.f32 	%f113, [%rd41];
	st.shared.f32 	[%r6+1536], %f113;
$L__BB0_56:
	and.pred  	%p51, %p47, %p38;
	cvt.s64.s32 	%rd42, %r21;
	add.s64 	%rd43, %rd5, %rd42;
	shl.b64 	%rd44, %rd43, 2;
	add.s64 	%rd9, %rd1, %rd44;
	@%p51 bra 	$L__BB0_58;
	mov.b32 	%r97, 0;
	st.shared.u32 	[%r6+1540], %r97;
	bra.uni 	$L__BB0_59;
$L__BB0_58:
	ld.global.nc.f32 	%f114, [%rd9+4];
	st.shared.f32 	[%r6+1540], %f114;
$L__BB0_59:
	and.pred  	%p54, %p47, %p41;
	@%p54 bra 	$L__BB0_61;
	mov.b32 	%r99, 0;
	st.shared.u32 	[%r6+1544], %r99;
	bra.uni 	$L__BB0_62;
$L__BB0_61:
	ld.global.nc.f32 	%f115, [%rd9+8];
	st.shared.f32 	[%r6+1544], %f115;
$L__BB0_62:
	and.pred  	%p57, %p47, %p44;
	@%p57 bra 	$L__BB0_64;
	mov.b32 	%r101, 0;
	st.shared.u32 	[%r6+1548], %r101;
	bra.uni 	$L__BB0_65;
$L__BB0_64:
	ld.global.nc.f32 	%f116, [%rd9+12];
	st.shared.f32 	[%r6+1548], %f116;
$L__BB0_65:
	setp.lt.s32 	%p58, %r5, %r49;
	add.s32 	%r22, %r16, 3;
	setp.lt.s32 	%p59, %r22, %r50;
	add.s32 	%r23, %r21, %r49;
	and.pred  	%p60, %p59, %p58;
	@%p60 bra 	$L__BB0_67;
	mov.b32 	%r103, 0;
	st.shared.u32 	[%r6+2048], %r103;
	bra.uni 	$L__BB0_68;
$L__BB0_67:
	add.s32 	%r104, %r5, %r23;
	mul.wide.s32 	%rd45, %r104, 4;
	add.s64 	%rd46, %rd1, %rd45;
	ld.global.nc.f32 	%f117, [%rd46];
	st.shared.f32 	[%r6+2048], %f117;
$L__BB0_68:
	setp.lt.s32 	%p62, %r7, %r49;
	and.pred  	%p63, %p59, %p62;
	cvt.s64.s32 	%rd47, %r23;
	add.s64 	%rd48, %rd5, %rd47;
	shl.b64 	%rd49, %rd48, 2;
	add.s64 	%rd10, %rd1, %rd49;
	@%p63 bra 	$L__BB0_70;
	mov.b32 	%r106, 0;
	st.shared.u32 	[%r6+2052], %r106;
	bra.uni 	$L__BB0_71;
$L__BB0_70:
	ld.global.nc.f32 	%f118, [%rd10+4];
	st.shared.f32 	[%r6+2052], %f118;
$L__BB0_71:
	setp.lt.s32 	%p65, %r8, %r49;
	and.pred  	%p66, %p59, %p65;
	@%p66 bra 	$L__BB0_73;
	mov.b32 	%r108, 0;
	st.shared.u32 	[%r6+2056], %r108;
	bra.uni 	$L__BB0_74;
$L__BB0_73:
	ld.global.nc.f32 	%f119, [%rd10+8];
	st.shared.f32 	[%r6+2056], %f119;
$L__BB0_74:
	setp.lt.s32 	%p68, %r9, %r49;
	and.pred  	%p69, %p59, %p68;
	@%p69 bra 	$L__BB0_76;
	mov.b32 	%r110, 0;
	st.shared.u32 	[%r6+2060], %r110;
	bra.uni 	$L__BB0_77;
$L__BB0_76:
	ld.global.nc.f32 	%f120, [%rd10+12];
	st.shared.f32 	[%r6+2060], %f120;
$L__BB0_77:
	add.s32 	%r24, %r16, 4;
	setp.lt.s32 	%p71, %r24, %r50;
	add.s32 	%r25, %r23, %r49;
	and.pred  	%p72, %p71, %p58;
	@%p72 bra 	$L__BB0_79;
	mov.b32 	%r112, 0;
	st.shared.u32 	[%r6+2560], %r112;
	bra.uni 	$L__BB0_80;
$L__BB0_79:
	add.s32 	%r113, %r5, %r25;
	mul.wide.s32 	%rd50, %r113, 4;
	add.s64 	%rd51, %rd1, %rd50;
	ld.global.nc.f32 	%f121, [%rd51];
	st.shared.f32 	[%r6+2560], %f121;
$L__BB0_80:
	and.pred  	%p75, %p71, %p62;
	cvt.s64.s32 	%rd52, %r25;
	add.s64 	%rd53, %rd5, %rd52;
	shl.b64 	%rd54, %rd53, 2;
	add.s64 	%rd11, %rd1, %rd54;
	@%p75 bra 	$L__BB0_82;
	mov.b32 	%r115, 0;
	st.shared.u32 	[%r6+2564], %r115;
	bra.uni 	$L__BB0_83;
$L__BB0_82:
	ld.global.nc.f32 	%f122, [%rd11+4];
	st.shared.f32 	[%r6+2564], %f122;
$L__BB0_83:
	and.pred  	%p78, %p71, %p65;
	@%p78 bra 	$L__BB0_85;
	mov.b32 	%r117, 0;
	st.shared.u32 	[%r6+2568], %r117;
	bra.uni 	$L__BB0_86;
$L__BB0_85:
	ld.global.nc.f32 	%f123, [%rd11+8];
	st.shared.f32 	[%r6+2568], %f123;
$L__BB0_86:
	and.pred  	%p81, %p71, %p68;
	@%p81 bra 	$L__BB0_88;
	mov.b32 	%r119, 0;
	st.shared.u32 	[%r6+2572], %r119;
	bra.uni 	$L__BB0_89;
$L__BB0_88:
	ld.global.nc.f32 	%f124, [%rd11+12];
	st.shared.f32 	[%r6+2572], %f124;
$L__BB0_89:
	setp.lt.s32 	%p82, %r5, %r49;
	add.s32 	%r26, %r16, 5;
	setp.lt.s32 	%p83, %r26, %r50;
	add.s32 	%r27, %r25, %r49;
	and.pred  	%p84, %p83, %p82;
	@%p84 bra 	$L__BB0_91;
	mov.b32 	%r121, 0;
	st.shared.u32 	[%r6+3072], %r121;
	bra.uni 	$L__BB0_92;
$L__BB0_91:
	add.s32 	%r122, %r5, %r27;
	mul.wide.s32 	%rd55, %r122, 4;
	add.s64 	%rd56, %rd1, %rd55;
	ld.global.nc.f32 	%f125, [%rd56];
	st.shared.f32 	[%r6+3072], %f125;
$L__BB0_92:
	setp.lt.s32 	%p86, %r7, %r49;
	and.pred  	%p87, %p83, %p86;
	cvt.s64.s32 	%rd57, %r27;
	add.s64 	%rd58, %rd5, %rd57;
	shl.b64 	%rd59, %rd58, 2;
	add.s64 	%rd12, %rd1, %rd59;
	@%p87 bra 	$L__BB0_94;
	mov.b32 	%r124, 0;
	st.shared.u32 	[%r6+3076], %r124;
	bra.uni 	$L__BB0_95;
$L__BB0_94:
	ld.global.nc.f32 	%f126, [%rd12+4];
	st.shared.f32 	[%r6+3076], %f126;
$L__BB0_95:
	setp.lt.s32 	%p89, %r8, %r49;
	and.pred  	%p90, %p83, %p89;
	@%p90 bra 	$L__BB0_97;
	mov.b32 	%r126, 0;
	st.shared.u32 	[%r6+3080], %r126;
	bra.uni 	$L__BB0_98;
$L__BB0_97:
	ld.global.nc.f32 	%f127, [%rd12+8];
	st.shared.f32 	[%r6+3080], %f127;
$L__BB0_98:
	setp.lt.s32 	%p92, %r9, %r49;
	and.pred  	%p93, %p83, %p92;
	@%p93 bra 	$L__BB0_100;
	mov.b32 	%r128, 0;
	st.shared.u32 	[%r6+3084], %r128;
	bra.uni 	$L__BB0_101;
$L__BB0_100:
	ld.global.nc.f32 	%f128, [%rd12+12];
	st.shared.f32 	[%r6+3084], %f128;
$L__BB0_101:
	add.s32 	%r28, %r16, 6;
	setp.lt.s32 	%p95, %r28, %r50;
	add.s32 	%r29, %r27, %r49;
	and.pred  	%p96, %p95, %p82;
	@%p96 bra 	$L__BB0_103;
	mov.b32 	%r130, 0;
	st.shared.u32 	[%r6+3584], %r130;
	bra.uni 	$L__BB0_104;
$L__BB0_103:
	add.s32 	%r131, %r5, %r29;
	mul.wide.s32 	%rd60, %r131, 4;
	add.s64 	%rd61, %rd1, %rd60;
	ld.global.nc.f32 	%f129, [%rd61];
	st.shared.f32 	[%r6+3584], %f129;
$L__BB0_104:
	and.pred  	%p99, %p95, %p86;
	cvt.s64.s32 	%rd62, %r29;
	add.s64 	%rd63, %rd5, %rd62;
	shl.b64 	%rd64, %rd63, 2;
	add.s64 	%rd13, %rd1, %rd64;
	@%p99 bra 	$L__BB0_106;
	mov.b32 	%r133, 0;
	st.shared.u32 	[%r6+3588], %r133;
	bra.uni 	$L__BB0_107;
$L__BB0_106:
	ld.global.nc.f32 	%f130, [%rd13+4];
	st.shared.f32 	[%r6+3588], %f130;
$L__BB0_107:
	and.pred  	%p102, %p95, %p89;
	@%p102 bra 	$L__BB0_109;
	mov.b32 	%r135, 0;
	st.shared.u32 	[%r6+3592], %r135;
	bra.uni 	$L__BB0_110;
$L__BB0_109:
	ld.global.nc.f32 	%f131, [%rd13+8];
	st.shared.f32 	[%r6+3592], %f131;
$L__BB0_110:
	and.pred  	%p105, %p95, %p92;
	@%p105 bra 	$L__BB0_112;
	mov.b32 	%r137, 0;
	st.shared.u32 	[%r6+3596], %r137;
	bra.uni 	$L__BB0_113;
$L__BB0_112:
	ld.global.nc.f32 	%f132, [%rd13+12];
	st.shared.f32 	[%r6+3596], %f132;
$L__BB0_113:
	setp.gt.u32 	%p106, %r2, 31;
	bar.sync 	0;
	@%p106 bra 	$L__BB0_115;
	ld.shared.f32 	%f133, [_ZZ5SgemmPfS_S_iiiE3s_a];
	ld.shared.f32 	%f134, [%r10];
	fma.rn.f32 	%f215, %f133, %f134, %f215;
	st.local.f32 	[%rd3], %f215;
$L__BB0_115:
	setp.gt.u32 	%p107, %r2, 31;
	@%p107 bra 	$L__BB0_117;
	ld.shared.f32 	%f135, [_ZZ5SgemmPfS_S_iiiE3s_a];
	ld.shared.f32 	%f136, [%r10+4];
	fma.rn.f32 	%f216, %f135, %f136, %f216;
	st.local.f32 	[%rd3+4], %f216;
$L__BB0_117:
	setp.gt.u32 	%p108, %r2, 31;
	@%p108 bra 	$L__BB0_119;
	ld.shared.f32 	%f137, [_ZZ5SgemmPfS_S_iiiE3s_a];
	ld.shared.f32 	%f138, [%r10+8];
	fma.rn.f32 	%f217, %f137, %f138, %f217;
	st.local.f32 	[%rd3+8], %f217;
$L__BB0_119:
	setp.gt.u32 	%p109, %r2, 31;
	@%p109 bra 	$L__BB0_121;
	ld.shared.f32 	%f139, [_ZZ5SgemmPfS_S_iiiE3s_a];
	ld.shared.f32 	%f140, [%r10+12];
	fma.rn.f32 	%f218, %f139, %f140, %f218;
	st.local.f32 	[%rd3+12], %f218;
$L__BB0_121:
	setp.gt.u32 	%p110, %r2, 31;
	@%p110 bra 	$L__BB0_123;
	ld.shared.f32 	%f141, [_ZZ5SgemmPfS_S_iiiE3s_a+4];
	ld.shared.f32 	%f142, [%r10+512];
	fma.rn.f32 	%f215, %f141, %f142, %f215;
	st.local.f32 	[%rd3], %f215;
$L__BB0_123:
	setp.gt.u32 	%p111, %r2, 31;
	@%p111 bra 	$L__BB0_125;
	ld.shared.f32 	%f143, [_ZZ5SgemmPfS_S_iiiE3s_a+4];
	ld.shared.f32 	%f144, [%r10+516];
	fma.rn.f32 	%f216, %f143, %f144, %f216;
	st.local.f32 	[%rd3+4], %f216;
$L__BB0_125:
	setp.gt.u32 	%p112, %r2, 31;
	@%p112 bra 	$L__BB0_127;
	ld.shared.f32 	%f145, [_ZZ5SgemmPfS_S_iiiE3s_a+4];
	ld.shared.f32 	%f146, [%r10+520];
	fma.rn.f32 	%f217, %f145, %f146, %f217;
	st.local.f32 	[%rd3+8], %f217;
$L__BB0_127:
	setp.gt.u32 	%p113, %r2, 31;
	@%p113 bra 	$L__BB0_129;
	ld.shared.f32 	%f147, [_ZZ5SgemmPfS_S_iiiE3s_a+4];
	ld.shared.f32 	%f148, [%r10+524];
	fma.rn.f32 	%f218, %f147, %f148, %f218;
	st.local.f32 	[%rd3+12], %f218;
$L__BB0_129:
	setp.gt.u32 	%p114, %r2, 31;
	@%p114 bra 	$L__BB0_131;
	ld.shared.f32 	%f149, [_ZZ5SgemmPfS_S_iiiE3s_a+8];
	ld.shared.f32 	%f150, [%r10+1024];
	fma.rn.f32 	%f215, %f149, %f150, %f215;
	st.local.f32 	[%rd3], %f215;
$L__BB0_131:
	setp.gt.u32 	%p115, %r2, 31;
	@%p115 bra 	$L__BB0_133;
	ld.shared.f32 	%f151, [_ZZ5SgemmPfS_S_iiiE3s_a+8];
	ld.shared.f32 	%f152, [%r10+1028];
	fma.rn.f32 	%f216, %f151, %f152, %f216;
	st.local.f32 	[%rd3+4], %f216;
$L__BB0_133:
	setp.gt.u32 	%p116, %r2, 31;
	@%p116 bra 	$L__BB0_135;
	ld.shared.f32 	%f153, [_ZZ5SgemmPfS_S_iiiE3s_a+8];
	ld.shared.f32 	%f154, [%r10+1032];
	fma.rn.f32 	%f217, %f153, %f154, %f217;
	st.local.f32 	[%rd3+8], %f217;
$L__BB0_135:
	setp.gt.u32 	%p117, %r2, 31;
	@%p117 bra 	$L__BB0_137;
	ld.shared.f32 	%f155, [_ZZ5SgemmPfS_S_iiiE3s_a+8];
	ld.shared.f32 	%f156, [%r10+1036];
	fma.rn.f32 	%f218, %f155, %f156, %f218;
	st.local.f32 	[%rd3+12], %f218;
$L__BB0_137:
	setp.gt.u32 	%p118, %r2, 31;
	@%p118 bra 	$L__BB0_139;
	ld.shared.f32 	%f157, [_ZZ5SgemmPfS_S_iiiE3s_a+12];
	ld.shared.f32 	%f158, [%r10+1536];
	fma.rn.f32 	%f215, %f157, %f158, %f215;
	st.local.f32 	[%rd3], %f215;
$L__BB0_139:
	setp.gt.u32 	%p119, %r2, 31;
	@%p119 bra 	$L__BB0_141;
	ld.shared.f32 	%f159, [_ZZ5SgemmPfS_S_iiiE3s_a+12];
	ld.shared.f32 	%f160, [%r10+1540];
	fma.rn.f32 	%f216, %f159, %f160, %f216;
	st.local.f32 	[%rd3+4], %f216;
$L__BB0_141:
	setp.gt.u32 	%p120, %r2, 31;
	@%p120 bra 	$L__BB0_143;
	ld.shared.f32 	%f161, [_ZZ5SgemmPfS_S_iiiE3s_a+12];
	ld.shared.f32 	%f162, [%r10+1544];
	fma.rn.f32 	%f217, %f161, %f162, %f217;
	st.local.f32 	[%rd3+8], %f217;
$L__BB0_143:
	setp.gt.u32 	%p121, %r2, 31;
	@%p121 bra 	$L__BB0_145;
	ld.shared.f32 	%f163, [_ZZ5SgemmPfS_S_iiiE3s_a+12];
	ld.shared.f32 	%f164, [%r10+1548];
	fma.rn.f32 	%f218, %f163, %f164, %f218;
	st.local.f32 	[%rd3+12], %f218;
$L__BB0_145:
	setp.gt.u32 	%p122, %r2, 31;
	@%p122 bra 	$L__BB0_147;
	ld.shared.f32 	%f165, [_ZZ5SgemmPfS_S_iiiE3s_a+16];
	ld.shared.f32 	%f166, [%r10+2048];
	fma.rn.f32 	%f215, %f165, %f166, %f215;
	st.local.f32 	[%rd3], %f215;
$L__BB0_147:
	setp.gt.u32 	%p123, %r2, 31;
	@%p123 bra 	$L__BB0_149;
	ld.shared.f32 	%f167, [_ZZ5SgemmPfS_S_iiiE3s_a+16];
	ld.shared.f32 	%f168, [%r10+2052];
	fma.rn.f32 	%f216, %f167, %f168, %f216;
	st.local.f32 	[%rd3+4], %f216;
$L__BB0_149:
	setp.gt.u32 	%p124, %r2, 31;
	@%p124 bra 	$L__BB0_151;
	ld.shared.f32 	%f169, [_ZZ5SgemmPfS_S_iiiE3s_a+16];
	ld.shared.f32 	%f170, [%r10+2056];
	fma.rn.f32 	%f217, %f169, %f170, %f217;
	st.local.f32 	[%rd3+8], %f217;
$L__BB0_151:
	setp.gt.u32 	%p125, %r2, 31;
	@%p125 bra 	$L__BB0_153;
	ld.shared.f32 	%f171, [_ZZ5SgemmPfS_S_iiiE3s_a+16];
	ld.shared.f32 	%f172, [%r10+2060];
	fma.rn.f32 	%f218, %f171, %f172, %f218;
	st.local.f32 	[%rd3+12], %f218;
$L__BB0_153:
	setp.gt.u32 	%p126, %r2, 31;
	@%p126 bra 	$L__BB0_155;
	ld.shared.f32 	%f173, [_ZZ5SgemmPfS_S_iiiE3s_a+20];
	ld.shared.f32 	%f174, [%r10+2560];
	fma.rn.f32 	%f215, %f173, %f174, %f215;
	st.local.f32 	[%rd3], %f215;
$L__BB0_155:
	setp.gt.u32 	%p127, %r2, 31;
	@%p127 bra 	$L__BB0_157;
	ld.shared.f32 	%f175, [_ZZ5SgemmPfS_S_iiiE3s_a+20];
	ld.shared.f32 	%f176, [%r10+2564];
	fma.rn.f32 	%f216, %f175, %f176, %f216;
	st.local.f32 	[%rd3+4], %f216;
$L__BB0_157:
	setp.gt.u32 	%p128, %r2, 31;
	@%p128 bra 	$L__BB0_159;
	ld.shared.f32 	%f177, [_ZZ5SgemmPfS_S_iiiE3s_a+20];
	ld.shared.f32 	%f178, [%r10+2568];
	fma.rn.f32 	%f217, %f177, %f178, %f217;
	st.local.f32 	[%rd3+8], %f217;
$L__BB0_159:
	setp.gt.u32 	%p129, %r2, 31;
	@%p129 bra 	$L__BB0_161;
	ld.shared.f32 	%f179, [_ZZ5SgemmPfS_S_iiiE3s_a+20];
	ld.shared.f32 	%f180, [%r10+2572];
	fma.rn.f32 	%f218, %f179, %f180, %f218;
	st.local.f32 	[%rd3+12], %f218;
$L__BB0_161:
	setp.gt.u32 	%p130, %r2, 31;
	@%p130 bra 	$L__BB0_163;
	ld.shared.f32 	%f181, [_ZZ5SgemmPfS_S_iiiE3s_a+24];
	ld.shared.f32 	%f182, [%r10+3072];
	fma.rn.f32 	%f215, %f181, %f182, %f215;
	st.local.f32 	[%rd3], %f215;
$L__BB0_163:
	setp.gt.u32 	%p131, %r2, 31;
	@%p131 bra 	$L__BB0_165;
	ld.shared.f32 	%f183, [_ZZ5SgemmPfS_S_iiiE3s_a+24];
	ld.shared.f32 	%f184, [%r10+3076];
	fma.rn.f32 	%f216, %f183, %f184, %f216;
	st.local.f32 	[%rd3+4], %f216;
$L__BB0_165:
	setp.gt.u32 	%p132, %r2, 31;
	@%p132 bra 	$L__BB0_167;
	ld.shared.f32 	%f185, [_ZZ5SgemmPfS_S_iiiE3s_a+24];
	ld.shared.f32 	%f186, [%r10+3080];
	fma.rn.f32 	%f217, %f185, %f186, %f217;
	st.local.f32 	[%rd3+8], %f217;
$L__BB0_167:
	setp.gt.u32 	%p133, %r2, 31;
	@%p133 bra 	$L__BB0_169;
	ld.shared.f32 	%f187, [_ZZ5SgemmPfS_S_iiiE3s_a+24];
	ld.shared.f32 	%f188, [%r10+3084];
	fma.rn.f32 	%f218, %f187, %f188, %f218;
	st.local.f32 	[%rd3+12], %f218;
$L__BB0_169:
	setp.gt.u32 	%p134, %r2, 31;
	@%p134 bra 	$L__BB0_171;
	ld.shared.f32 	%f189, [_ZZ5SgemmPfS_S_iiiE3s_a+28];
	ld.shared.f32 	%f190, [%r10+3584];
	fma.rn.f32 	%f215, %f189, %f190, %f215;
	st.local.f32 	[%rd3], %f215;
$L__BB0_171:
	setp.gt.u32 	%p135, %r2, 31;
	@%p135 bra 	$L__BB0_173;
	ld.shared.f32 	%f191, [_ZZ5SgemmPfS_S_iiiE3s_a+28];
	ld.shared.f32 	%f192, [%r10+3588];
	fma.rn.f32 	%f216, %f191, %f192, %f216;
	st.local.f32 	[%rd3+4], %f216;
$L__BB0_173:
	setp.gt.u32 	%p136, %r2, 31;
	@%p136 bra 	$L__BB0_175;
	ld.shared.f32 	%f193, [_ZZ5SgemmPfS_S_iiiE3s_a+28];
	ld.shared.f32 	%f194, [%r10+3592];
	fma.rn.f32 	%f217, %f193, %f194, %f217;
	st.local.f32 	[%rd3+8], %f217;
$L__BB0_175:
	setp.gt.u32 	%p137, %r2, 31;
	@%p137 bra 	$L__BB0_177;
	ld.shared.f32 	%f195, [_ZZ5SgemmPfS_S_iiiE3s_a+28];
	ld.shared.f32 	%f196, [%r10+3596];
	fma.rn.f32 	%f218, %f195, %f196, %f218;
	st.local.f32 	[%rd3+12], %f218;
$L__BB0_177:
	bar.sync 	0;
	mad.lo.s32 	%r146, %r146, -7, %r13;
	add.s32 	%r138, %r50, 7;
	shr.u32 	%r139, %r138, 3;
	setp.ne.s32 	%p138, %r146, %r139;
	@%p138 bra 	$L__BB0_2;
$L__BB0_178:
	shl.b32 	%r31, %r1, 7;
	shl.b32 	%r32, %r2, 2;
	add.s32 	%r147, %r31, %r32;
	sub.s32 	%r34, %r49, %r147;
	setp.gt.s32 	%p139, %r34, 3;
	@%p139 bra 	$L__BB0_187;
	setp.lt.s32 	%p140, %r34, 1;
	@%p140 bra 	$L__BB0_186;
	and.b32  	%r35, %r49, 3;
	sub.s32 	%r142, %r32, %r49;
	add.s32 	%r143, %r142, %r31;
	setp.gt.u32 	%p141, %r143, -4;
	mov.b32 	%r149, 0;
	@%p141 bra 	$L__BB0_183;
	sub.s32 	%r149, %r34, %r35;
	add.s32 	%r144, %r147, %r35;
	sub.s32 	%r148, %r144, %r49;
	mov.u64 	%rd73, %rd3;
$L__BB0_182:
	ld.local.v4.f32 	{%f197, %f198, %f199, %f200}, [%rd73];
	mul.wide.u32 	%rd65, %r147, 4;
	add.s64 	%rd66, %rd2, %rd65;
	st.global.f32 	[%rd66], %f197;
	st.global.f32 	[%rd66+4], %f198;
	st.global.f32 	[%rd66+8], %f199;
	st.global.f32 	[%rd66+12], %f200;
	add.s32 	%r148, %r148, 4;
	add.s32 	%r147, %r147, 4;
	add.s64 	%rd73, %rd73, 16;
	setp.ne.s32 	%p142, %r148, 0;
	@%p142 bra 	$L__BB0_182;
$L__BB0_183:
	setp.eq.s32 	%p143, %r35, 0;
	@%p143 bra 	$L__BB0_186;
	add.s32 	%r145, %r149, %r31;
	add.s32 	%r151, %r145, %r32;
	mul.wide.u32 	%rd67, %r149, 4;
	add.s64 	%rd74, %rd3, %rd67;
	neg.s32 	%r150, %r35;
$L__BB0_185:
	.pragma "nounroll";
	ld.local.f32 	%f201, [%rd74];
	mul.wide.u32 	%rd68, %r151, 4;
	add.s64 	%rd69, %rd2, %rd68;
	st.global.f32 	[%rd69], %f201;
	add.s32 	%r151, %r151, 1;
	add.s64 	%rd74, %rd74, 4;
	add.s32 	%r150, %r150, 1;
	setp.ne.s32 	%p144, %r150, 0;
	@%p144 bra 	$L__BB0_185;
$L__BB0_186:
	ret;
$L__BB0_187:
	mul.wide.u32 	%rd70, %r147, 4;
	add.s64 	%rd71, %rd2, %rd70;
	st.global.v4.f32 	[%rd71], {%f215, %f216, %f217, %f218};
	bra.uni 	$L__BB0_186;

}


// ===== COMPILED SASS (sm_100) =====

	.target	sm_100

	.elftype	@"ET_EXEC"


//--------------------- .note.nv.tkinfo           --------------------------
	.section	.note.nv.tkinfo,"",@"SHT_NOTE"
	.sectionflags	@"SHF_NOTE_NV_TKINFO"
	.tkinfo
        /*0018*/ 	.word	0x00000002
        /*0030*/ 	.string	""
        /*0030*/ 	.string	"ptxas"
        /*0030*/ 	.string	"Cuda compilation tools, release 13.0, V13.0.88"
        /*0030*/ 	.string	"Build cuda_13.0.r13.0/compiler.36424714_0"
        /*0030*/ 	.string	"-arch sm_100 -m 64 "



//--------------------- .note.nv.cuinfo           --------------------------
	.section	.note.nv.cuinfo,"",@"SHT_NOTE"
	.sectionflags	@"SHF_NOTE_NV_CUINFO"
        /*0018*/ 	.short	0x0002
        /*001a*/ 	.short	0x0064
        /*001c*/ 	.short	0x0082
	.zero		2


//--------------------- .nv.info                  --------------------------
	.section	.nv.info,"",@"SHT_CUDA_INFO"
	.align	4


	//----- nvinfo : EIATTR_REGCOUNT
	.align		4
        /*0000*/ 	.byte	0x04, 0x2f
        /*0002*/ 	.short	(.L_1 - .L_0)
	.align		4
.L_0:
        /*0004*/ 	.word	index@(_Z5SgemmPfS_S_iii)
        /*0008*/ 	.word	0x00000020


	//----- nvinfo : EIATTR_FRAME_SIZE
	.align		4
.L_1:
        /*000c*/ 	.byte	0x04, 0x11
        /*000e*/ 	.short	(.L_3 - .L_2)
	.align		4
.L_2:
        /*0010*/ 	.word	index@(_Z5SgemmPfS_S_iii)
        /*0014*/ 	.word	0x00000000


	//----- nvinfo : EIATTR_MIN_STACK_SIZE
	.align		4
.L_3:
        /*0018*/ 	.byte	0x04, 0x12
        /*001a*/ 	.short	(.L_5 - .L_4)
	.align		4
.L_4:
        /*001c*/ 	.word	index@(_Z5SgemmPfS_S_iii)
        /*0020*/ 	.word	0x00000000
.L_5:


//--------------------- .nv.compat                --------------------------
	.section	.nv.compat,"",@"SHT_CUDA_COMPAT_INFO"
	.align	4
        /*0000*/ 	.byte	0x02, 0x09, 0x00, 0x00, 0x02, 0x02, 0x01, 0x00, 0x02, 0x05, 0x05, 0x00, 0x03, 0x07, 0x01, 0x01
        /*0010*/ 	.byte	0x02, 0x03, 0x00, 0x00, 0x02, 0x06, 0x01, 0x00, 0x04, 0x0b, 0x08, 0x00, 0x09, 0x00, 0x00, 0x00
        /*0020*/ 	.byte	0x00, 0x00, 0x00, 0x00


//--------------------- .nv.info._Z5SgemmPfS_S_iii --------------------------
	.section	.nv.info._Z5SgemmPfS_S_iii,"",@"SHT_CUDA_INFO"
	.sectionflags	@""
	.align	4


	//----- nvinfo : EIATTR_CUDA_API_VERSION
	.align		4
        /*0000*/ 	.byte	0x04, 0x37
        /*0002*/ 	.short	(.L_7 - .L_6)
.L_6:
        /*0004*/ 	.word	0x00000082


	//----- nvinfo : EIATTR_KPARAM_INFO
	.align		4
.L_7:
        /*0008*/ 	.byte	0x04, 0x17
        /*000a*/ 	.short	(.L_9 - .L_8)
.L_8:
        /*000c*/ 	.word	0x00000000
        /*0010*/ 	.short	0x0005
        /*0012*/ 	.short	0x0020
        /*0014*/ 	.byte	0x00, 0xf0, 0x11, 0x00


	//----- nvinfo : EIATTR_KPARAM_INFO
	.align		4
.L_9:
        /*0018*/ 	.byte	0x04, 0x17
        /*001a*/ 	.short	(.L_11 - .L_10)
.L_10:
        /*001c*/ 	.word	0x00000000
        /*0020*/ 	.short	0x0004
        /*0022*/ 	.short	0x001c
        /*0024*/ 	.byte	0x00, 0xf0, 0x11, 0x00


	//----- nvinfo : EIATTR_KPARAM_INFO
	.align		4
.L_11:
        /*0028*/ 	.byte	0x04, 0x17
        /*002a*/ 	.short	(.L_13 - .L_12)
.L_12:
        /*002c*/ 	.word	0x00000000
        /*0030*/ 	.short	0x0003
        /*0032*/ 	.short	0x0018
        /*0034*/ 	.byte	0x00, 0xf0, 0x11, 0x00


	//----- nvinfo : EIATTR_KPARAM_INFO
	.align		4
.L_13:
        /*0038*/ 	.byte	0x04, 0x17
        /*003a*/ 	.short	(.L_15 - .L_14)
.L_14:
        /*003c*/ 	.word	0x00000000
        /*0040*/ 	.short	0x0002
        /*0042*/ 	.short	0x0010
        /*0044*/ 	.byte	0x00, 0xf5, 0x21, 0x00


	//----- nvinfo : EIATTR_KPARAM_INFO
	.align		4
.L_15:
        /*0048*/ 	.byte	0x04, 0x17
        /*004a*/ 	.short	(.L_17 - .L_16)
.L_16:
        /*004c*/ 	.word	0x00000000
        /*0050*/ 	.short	0x0001
        /*0052*/ 	.short	0x0008
        /*0054*/ 	.byte	0x00, 0xf5, 0x21, 0x00


	//----- nvinfo : EIATTR_KPARAM_INFO
	.align		4
.L_17:
        /*0058*/ 	.byte	0x04, 0x17
        /*005a*/ 	.short	(.L_19 - .L_18)
.L_18:
        /*005c*/ 	.word	0x00000000
        /*0060*/ 	.short	0x0000
        /*0062*/ 	.short	0x0000
        /*0064*/ 	.byte	0x00, 0xf5, 0x21, 0x00


	//----- nvinfo : EIATTR_SPARSE_MMA_MASK
	.align		4
.L_19:
        /*0068*/ 	.byte	0x03, 0x50
        /*006a*/ 	.short	0x0000


	//----- nvinfo : EIATTR_MAXREG_COUNT
	.align		4
        /*006c*/ 	.byte	0x03, 0x1b
        /*006e*/ 	.short	0x00ff


	//----- nvinfo : EIATTR_NUM_BARRIERS
	.align		4
        /*0070*/ 	.byte	0x02, 0x4c
        /*0072*/ 	.byte	0x01
	.zero		1


	//----- nvinfo : EIATTR_MERCURY_ISA_VERSION
	.align		4
        /*0074*/ 	.byte	0x03, 0x5f
        /*0076*/ 	.short	0x0101


	//----- nvinfo : EIATTR_VRC_CTA_INIT_COUNT
	.align		4
        /*0078*/ 	.byte	0x02, 0x4a
	.zero		1
	.zero		1


	//----- nvinfo : EIATTR_EXIT_INSTR_OFFSETS
	.align		4
        /*007c*/ 	.byte	0x04, 0x1c
        /*007e*/ 	.short	(.L_21 - .L_20)


	//   ....[0]....
.L_20:
        /*0080*/ 	.word	0x00001d70


	//   ....[1]....
        /*0084*/ 	.word	0x000022b0


	//   ....[2]....
        /*0088*/ 	.word	0x00002400


	//   ....[3]....
        /*008c*/ 	.word	0x00002440


	//----- nvinfo : EIATTR_CRS_STACK_SIZE
	.align		4
.L_21:
        /*0090*/ 	.byte	0x04, 0x1e
        /*0092*/ 	.short	(.L_23 - .L_22)
.L_22:
        /*0094*/ 	.word	0x00000000


	//----- nvinfo : EIATTR_CBANK_PARAM_SIZE
	.align		4
.L_23:
        /*0098*/ 	.byte	0x03, 0x19
        /*009a*/ 	.short	0x0024


	//----- nvinfo : EIATTR_PARAM_CBANK
	.align		4
        /*009c*/ 	.byte	0x04, 0x0a
        /*009e*/ 	.short	(.L_25 - .L_24)
	.align		4
.L_24:
        /*00a0*/ 	.word	index@(.nv.constant0._Z5SgemmPfS_S_iii)
        /*00a4*/ 	.short	0x0380
        /*00a6*/ 	.short	0x0024


	//----- nvinfo : EIATTR_SW_WAR
	.align		4
.L_25:
        /*00a8*/ 	.byte	0x04, 0x36
        /*00aa*/ 	.short	(.L_27 - .L_26)
.L_26:
        /*00ac*/ 	.word	0x00000008
.L_27:


//--------------------- .nv.callgraph             --------------------------
	.section	.nv.callgraph,"",@"SHT_CUDA_CALLGRAPH"
	.align	4
	.sectionentsize	8
	.align		4
        /*0000*/ 	.word	0x00000000
	.align		4
        /*0004*/ 	.word	0xffffffff
	.align		4
        /*0008*/ 	.word	0x00000000
	.align		4
        /*000c*/ 	.word	0xfffffffe
	.align		4
        /*0010*/ 	.word	0x00000000
	.align		4
        /*0014*/ 	.word	0xfffffffd
	.align		4
        /*0018*/ 	.word	0x00000000
	.align		4
        /*001c*/ 	.word	0xfffffffc


//--------------------- .text._Z5SgemmPfS_S_iii   --------------------------
	.section	.text._Z5SgemmPfS_S_iii,"ax",@progbits
	.align	128
        .global         _Z5SgemmPfS_S_iii
        .type           _Z5SgemmPfS_S_iii,@function
        .size           _Z5SgemmPfS_S_iii,(.L_x_48 - _Z5SgemmPfS_S_iii)
        .other          _Z5SgemmPfS_S_iii,@"STO_CUDA_ENTRY STV_DEFAULT"
_Z5SgemmPfS_S_iii:
.text._Z5SgemmPfS_S_iii:
[----:B------:R-:W-:Y:S01]  /*0000*/  LDC R1, c[0x0][0x37c] ;  /* 0x0000df00ff017b82 */ /* 0x000fe20000000800 */
[----:B------:R-:W0:Y:S01]  /*0010*/  S2R R2, SR_TID.X ;  /* 0x0000000000027919 */ /* 0x000e220000002100 */
[----:B------:R-:W1:Y:S01]  /*0020*/  LDCU UR5, c[0x0][0x3a0] ;  /* 0x00007400ff0577ac */ /* 0x000e620008000800 */
[----:B------:R-:W-:Y:S01]  /*0030*/  CS2R R4, SRZ ;  /* 0x0000000000047805 */ /* 0x000fe2000001ff00 */
[----:B------:R-:W-:Y:S01]  /*0040*/  IMAD.MOV.U32 R6, RZ, RZ, RZ ;  /* 0x000000ffff067224 */ /* 0x000fe200078e00ff */
[----:B------:R-:W0:Y:S01]  /*0050*/  S2R R3, SR_TID.Y ;  /* 0x0000000000037919 */ /* 0x000e220000002200 */
[----:B------:R-:W0:Y:S01]  /*0060*/  LDCU UR4, c[0x0][0x360] ;  /* 0x00006c00ff0477ac */ /* 0x000e220008000800 */
[----:B------:R-:W-:Y:S02]  /*0070*/  CS2R R10, SRZ ;  /* 0x00000000000a7805 */ /* 0x000fe4000001ff00 */
[----:B------:R-:W-:Y:S01]  /*0080*/  CS2R R8, SRZ ;  /* 0x0000000000087805 */ /* 0x000fe2000001ff00 */
[----:B------:R-:W2:Y:S01]  /*0090*/  S2R R0, SR_CTAID.X ;  /* 0x0000000000007919 */ /* 0x000ea20000002500 */
[----:B------:R-:W3:Y:S01]  /*00a0*/  LDCU.64 UR10, c[0x0][0x358] ;  /* 0x00006b00ff0a77ac */ /* 0x000ee20008000a00 */
[----:B-1----:R-:W-:Y:S01]  /*00b0*/  UISETP.GE.AND UP0, UPT, UR5, 0x1, UPT ;  /* 0x000000010500788c */ /* 0x002fe2000bf06270 */
[----:B0-----:R-:W-:-:S02]  /*00c0*/  IMAD R2, R3, UR4, R2 ;  /* 0x0000000403027c24 */ /* 0x001fc4000f8e0202 */
[----:B------:R-:W-:-:S06]  /*00d0*/  IMAD.MOV.U32 R3, RZ, RZ, RZ ;  /* 0x000000ffff037224 */ /* 0x000fcc00078e00ff */
[----:B---3--:R-:W-:Y:S05]  /*00e0*/  BRA.U !UP0, `(.L_x_0) ;  /* 0x0000001d08007547 */ /* 0x008fea000b800000 */
[----:B------:R-:W0:Y:S01]  /*00f0*/  S2UR UR7, SR_CgaCtaId ;  /* 0x00000000000779c3 */ /* 0x000e220000008800 */
[----:B------:R-:W-:Y:S01]  /*0100*/  IMAD.SHL.U32 R12, R2, 0x10, RZ ;  /* 0x00000010020c7824 */ /* 0x000fe200078e00ff */
[----:B------:R-:W-:Y:S01]  /*0110*/  UMOV UR4, 0x400 ;  /* 0x0000040000047882 */ /* 0x000fe20000000000 */
[----:B------:R-:W-:Y:S01]  /*0120*/  HFMA2 R11, -RZ, RZ, 0, 0 ;  /* 0x00000000ff0b7431 */ /* 0x000fe200000001ff */
[----:B------:R-:W-:Y:S01]  /*0130*/  UIADD3 UR5, UPT, UPT, UR5, 0x7, URZ ;  /* 0x0000000705057890 */ /* 0x000fe2000fffe0ff */
[----:B------:R-:W-:Y:S01]  /*0140*/  IMAD.MOV.U32 R7, RZ, RZ, RZ ;  /* 0x000000ffff077224 */ /* 0x000fe200078e00ff */
[----:B------:R-:W-:Y:S01]  /*0150*/  UIADD3 UR4, UPT, UPT, UR4, 0x20, URZ ;  /* 0x0000002004047890 */ /* 0x000fe2000fffe0ff */
[----:B------:R-:W-:Y:S01]  /*0160*/  LOP3.LUT R12, R12, 0x1f0, RZ, 0xc0, !PT ;  /* 0x000001f00c0c7812 */ /* 0x000fe200078ec0ff */
[----:B------:R-:W1:Y:S01]  /*0170*/  LDCU UR14, c[0x0][0x3a0] ;  /* 0x00007400ff0e77ac */ /* 0x000e620008000800 */
[----:B------:R-:W3:Y:S01]  /*0180*/  LDCU UR9, c[0x0][0x39c] ;  /* 0x00007380ff0977ac */ /* 0x000ee20008000800 */
[----:B------:R-:W4:Y:S01]  /*0190*/  LDCU.64 UR12, c[0x0][0x388] ;  /* 0x00007100ff0c77ac */ /* 0x000f220008000a00 */
[----:B------:R-:W-:-:S02]  /*01a0*/  USHF.R.U32.HI UR6, URZ, 0x3, UR5 ;  /* 0x00000003ff067899 */ /* 0x000fc40008011605 */
[----:B0-----:R-:W-:-:S12]  /*01b0*/  ULEA UR4, UR7, UR4, 0x18 ;  /* 0x0000000407047291 */ /* 0x001fd8000f8ec0ff */
.L_x_34:
[----:B-1----:R-:W0:Y:S01]  /*01c0*/  LDC.64 R16, c[0x0][0x380] ;  /* 0x0000e000ff107b82 */ /* 0x002e220000000a00 */
[----:B------:R-:W-:Y:S02]  /*01d0*/  IMAD.SHL.U32 R19, R7, 0x8, RZ ;  /* 0x0000000807137824 */ /* 0x000fe400078e00ff */
[----:B------:R-:W-:Y:S02]  /*01e0*/  IMAD.MOV.U32 R28, RZ, RZ, RZ ;  /* 0x000000ffff1c7224 */ /* 0x000fe400078e00ff */
[----:B------:R-:W-:-:S05]  /*01f0*/  VIADD R13, R19, 0x2 ;  /* 0x00000002130d7836 */ /* 0x000fca0000000000 */
[----:B-1----:R-:W-:Y:S02]  /*0200*/  ISETP.GE.AND P0, PT, R13, UR14, PT ;  /* 0x0000000e0d007c0c */ /* 0x002fe4000bf06270 */
[C---:B------:R-:W-:Y:S01]  /*0210*/  IADD3 R13, PT, PT, R19.reuse, 0x3, RZ ;  /* 0x00000003130d7810 */ /* 0x040fe20007ffe0ff */
[----:B0-----:R-:W-:-:S10]  /*0220*/  IMAD.WIDE.U32 R16, R19, 0x4, R16 ;  /* 0x0000000413107825 */ /* 0x001fd400078e0010 */
[----:B------:R-:W5:Y:S01]  /*0230*/  @!P0 LDG.E.CONSTANT R28, desc[UR10][R16.64+0x8] ;  /* 0x0000080a101c8981 */ /* 0x000f62000c1e9900 */
[----:B------:R-:W-:Y:S01]  /*0240*/  ISETP.GE.AND P0, PT, R13, UR14, PT ;  /* 0x0000000e0d007c0c */ /* 0x000fe2000bf06270 */
[----:B------:R-:W-:-:S12]  /*0250*/  IMAD.MOV.U32 R26, RZ, RZ, RZ ;  /* 0x000000ffff1a7224 */ /* 0x000fd800078e00ff */
[----:B------:R-:W5:Y:S01]  /*0260*/  @!P0 LDG.E.CONSTANT R26, desc[UR10][R16.64+0xc] ;  /* 0x00000c0a101a8981 */ /* 0x000f62000c1e9900 */
[C---:B------:R-:W-:Y:S01]  /*0270*/  VIADD R13, R19.reuse, 0x4 ;  /* 0x00000004130d7836 */ /* 0x040fe20000000000 */
[----:B------:R-:W-:Y:S01]  /*0280*/  SHF.L.U32 R18, R2, 0x2, RZ ;  /* 0x0000000202127819 */ /* 0x000fe200000006ff */
[----:B------:R-:W-:-:S03]  /*0290*/  VIADD R14, R19, 0x5 ;  /* 0x00000005130e7836 */ /* 0x000fc60000000000 */
[----:B------:R-:W-:Y:S01]  /*02a0*/  ISETP.GE.AND P0, PT, R13, UR14, PT ;  /* 0x0000000e0d007c0c */ /* 0x000fe2000bf06270 */
[----:B------:R-:W-:Y:S01]  /*02b0*/  IMAD.MOV.U32 R13, RZ, RZ, RZ ;  /* 0x000000ffff0d7224 */ /* 0x000fe200078e00ff */
[----:B------:R-:W-:Y:S02]  /*02c0*/  LOP3.LUT R21, R18, 0x7c, RZ, 0xc0, !PT ;  /* 0x0000007c12157812 */ /* 0x000fe400078ec0ff */
[----:B------:R-:W-:-:S03]  /*02d0*/  ISETP.GE.AND P3, PT, R14, UR14, PT ;  /* 0x0000000e0e007c0c */ /* 0x000fc6000bf66270 */
[----:B--2---:R-:W-:Y:S01]  /*02e0*/  IMAD R14, R0, 0x80, R21 ;  /* 0x00000080000e7824 */ /* 0x004fe200078e0215 */
[----:B------:R-:W-:-:S05]  /*02f0*/  LEA.HI R20, R2, R19, RZ, 0x1b ;  /* 0x0000001302147211 */ /* 0x000fca00078fd8ff */
[----:B------:R-:W2:Y:S01]  /*0300*/  @!P0 LDG.E.CONSTANT R13, desc[UR10][R16.64+0x10] ;  /* 0x0000100a100d8981 */ /* 0x000ea2000c1e9900 */
[----:B---3--:R-:W-:Y:S01]  /*0310*/  ISETP.GE.AND P0, PT, R14, UR9, PT ;  /* 0x000000090e007c0c */ /* 0x008fe2000bf06270 */
[C---:B------:R-:W-:Y:S01]  /*0320*/  VIADD R15, R19.reuse, 0x6 ;  /* 0x00000006130f7836 */ /* 0x040fe20000000000 */
[C---:B------:R-:W-:Y:S01]  /*0330*/  ISETP.GE.AND P1, PT, R19.reuse, UR14, PT ;  /* 0x0000000e13007c0c */ /* 0x040fe2000bf26270 */
[----:B------:R-:W-:Y:S01]  /*0340*/  VIADD R18, R19, 0x7 ;  /* 0x0000000713127836 */ /* 0x000fe20000000000 */
[----:B------:R-:W-:Y:S01]  /*0350*/  ISETP.GE.OR P0, PT, R20, UR14, P0 ;  /* 0x0000000e14007c0c */ /* 0x000fe20008706670 */
[----:B------:R-:W-:Y:S01]  /*0360*/  IMAD.MOV.U32 R21, RZ, RZ, RZ ;  /* 0x000000ffff157224 */ /* 0x000fe200078e00ff */
[----:B------:R-:W-:Y:S02]  /*0370*/  ISETP.GE.AND P4, PT, R15, UR14, PT ;  /* 0x0000000e0f007c0c */ /* 0x000fe4000bf86270 */
[----:B------:R-:W-:Y:S02]  /*0380*/  CS2R R22, SRZ ;  /* 0x0000000000167805 */ /* 0x000fe4000001ff00 */
[----:B------:R-:W-:-:S02]  /*0390*/  IADD3 R15, PT, PT, R19, 0x1, RZ ;  /* 0x00000001130f7810 */ /* 0x000fc40007ffe0ff */
[----:B------:R-:W-:Y:S02]  /*03a0*/  CS2R R24, SRZ ;  /* 0x0000000000187805 */ /* 0x000fe4000001ff00 */
[----:B------:R-:W-:Y:S01]  /*03b0*/  ISETP.GE.AND P5, PT, R18, UR14, PT ;  /* 0x0000000e12007c0c */ /* 0x000fe2000bfa6270 */
[----:B------:R-:W-:Y:S01]  /*03c0*/  IMAD R27, R20, UR9, RZ ;  /* 0x00000009141b7c24 */ /* 0x000fe2000f8e02ff */
[----:B------:R-:W-:Y:S01]  /*03d0*/  ISETP.GE.AND P2, PT, R15, UR14, PT ;  /* 0x0000000e0f007c0c */ /* 0x000fe2000bf46270 */
[----:B------:R-:W0:Y:S01]  /*03e0*/  S2UR UR7, SR_CgaCtaId ;  /* 0x00000000000779c3 */ /* 0x000e220000008800 */
[----:B------:R-:W3:Y:S04]  /*03f0*/  @!P3 LDG.E.CONSTANT R22, desc[UR10][R16.64+0x14] ;  /* 0x0000140a1016b981 */ /* 0x000ee8000c1e9900 */
[----:B------:R-:W3:Y:S03]  /*0400*/  @!P1 LDG.E.CONSTANT R21, desc[UR10][R16.64] ;  /* 0x0000000a10159981 */ /* 0x000ee6000c1e9900 */
[----:B------:R-:W1:Y:S01]  /*0410*/  @!P0 LDC.64 R18, c[0x0][0x388] ;  /* 0x0000e200ff128b82 */ /* 0x000e620000000a00 */
[----:B------:R-:W-:Y:S01]  /*0420*/  @!P0 IMAD.IADD R29, R14, 0x1, R27 ;  /* 0x000000010e1d8824 */ /* 0x000fe200078e021b */
[----:B------:R-:W3:Y:S04]  /*0430*/  @!P4 LDG.E.CONSTANT R23, desc[UR10][R16.64+0x18] ;  /* 0x0000180a1017c981 */ /* 0x000ee8000c1e9900 */
[----:B------:R-:W3:Y:S04]  /*0440*/  @!P2 LDG.E.CONSTANT R24, desc[UR10][R16.64+0x4] ;  /* 0x0000040a1018a981 */ /* 0x000ee8000c1e9900 */
[----:B------:R4:W3:Y:S01]  /*0450*/  @!P5 LDG.E.CONSTANT R25, desc[UR10][R16.64+0x1c] ;  /* 0x00001c0a1019d981 */ /* 0x0008e2000c1e9900 */
[----:B-1----:R-:W-:Y:S01]  /*0460*/  @!P0 IMAD.WIDE R18, R29, 0x4, R18 ;  /* 0x000000041d128825 */ /* 0x002fe200078e0212 */
[----:B------:R-:W-:-:S06]  /*0470*/  MOV R29, RZ ;  /* 0x000000ff001d7202 */ /* 0x000fcc0000000f00 */
[----:B------:R1:W3:Y:S01]  /*0480*/  @!P0 LDG.E.CONSTANT R29, desc[UR10][R18.64] ;  /* 0x0000000a121d8981 */ /* 0x0002e2000c1e9900 */
[----:B----4-:R-:W-:-:S04]  /*0490*/  IADD3 R17, P0, PT, R14, R27, RZ ;  /* 0x0000001b0e117210 */ /* 0x010fc80007f1e0ff */
[----:B-1----:R-:W-:Y:S02]  /*04a0*/  LEA.HI.X.SX32 R18, R27, RZ, 0x1, P0 ;  /* 0x000000ff1b127211 */ /* 0x002fe400000f0eff */
[----:B------:R-:W-:-:S04]  /*04b0*/  LEA R16, P0, R17, UR12, 0x2 ;  /* 0x0000000c11107c11 */ /* 0x000fc8000f8010ff */
[----:B------:R-:W-:Y:S01]  /*04c0*/  LEA.HI.X R17, R17, UR13, R18, 0x2, P0 ;  /* 0x0000000d11117c11 */ /* 0x000fe200080f1412 */
[----:B------:R-:W-:-:S05]  /*04d0*/  VIADD R18, R14, 0x1 ;  /* 0x000000010e127836 */ /* 0x000fca0000000000 */
[----:B------:R-:W-:Y:S01]  /*04e0*/  ISETP.GE.AND P3, PT, R18, UR9, PT ;  /* 0x0000000912007c0c */ /* 0x000fe2000bf66270 */
[----:B------:R-:W-:-:S03]  /*04f0*/  UMOV UR5, 0x400 ;  /* 0x0000040000057882 */ /* 0x000fc60000000000 */
[----:B------:R-:W-:Y:S01]  /*0500*/  ISETP.LT.AND P5, PT, R20, UR14, !P3 ;  /* 0x0000000e14007c0c */ /* 0x000fe2000dfa1270 */
[----:B0-----:R-:W-:Y:S01]  /*0510*/  ULEA UR5, UR7, UR5, 0x18 ;  /* 0x0000000507057291 */ /* 0x001fe2000f8ec0ff */
[----:B------:R-:W-:-:S05]  /*0520*/  VIADD R18, R14, 0x2 ;  /* 0x000000020e127836 */ /* 0x000fca0000000000 */
[----:B------:R-:W-:-:S04]  /*0530*/  ISETP.GE.AND P2, PT, R18, UR9, PT ;  /* 0x0000000912007c0c */ /* 0x000fc8000bf46270 */
[----:B------:R-:W-:Y:S01]  /*0540*/  ISETP.LT.AND P6, PT, R20, UR14, !P2 ;  /* 0x0000000e14007c0c */ /* 0x000fe2000d7c1270 */
[----:B-----5:R0:W-:Y:S04]  /*0550*/  STS [UR5+0x8], R28 ;  /* 0x0000081cff007988 */ /* 0x0201e80008000805 */
[----:B0-----:R-:W4:Y:S04]  /*0560*/  @P5 LDG.E.CONSTANT R28, desc[UR10][R16.64+0x4] ;  /* 0x0000040a101c5981 */ /* 0x001f28000c1e9900 */
[----:B------:R0:W-:Y:S04]  /*0570*/  STS [UR5+0xc], R26 ;  /* 0x00000c1aff007988 */ /* 0x0001e80008000805 */
[----:B0-----:R-:W5:Y:S01]  /*0580*/  @P6 LDG.E.CONSTANT R26, desc[UR10][R16.64+0x8] ;  /* 0x0000080a101a6981 */ /* 0x001f62000c1e9900 */
[----:B------:R-:W-:-:S04]  /*0590*/  LEA.HI R15, R2, R15, RZ, 0x1b ;  /* 0x0000000f020f7211 */ /* 0x000fc800078fd8ff */
[----:B------:R-:W-:-:S04]  /*05a0*/  ISETP.GE.AND P4, PT, R15, UR14, PT ;  /* 0x0000000e0f007c0c */ /* 0x000fc8000bf86270 */
[C---:B------:R-:W-:Y:S01]  /*05b0*/  ISETP.LT.AND P4, PT, R14.reuse, UR9, !P4 ;  /* 0x000000090e007c0c */ /* 0x040fe2000e781270 */
[----:B------:R-:W-:-:S05]  /*05c0*/  VIADD R18, R14, 0x3 ;  /* 0x000000030e127836 */ /* 0x000fca0000000000 */
[----:B------:R-:W-:-:S07]  /*05d0*/  ISETP.GE.AND P0, PT, R18, UR9, PT ;  /* 0x0000000912007c0c */ /* 0x000fce000bf06270 */
[----:B------:R-:W0:Y:S01]  /*05e0*/  @P4 LDC.64 R18, c[0x0][0x388] ;  /* 0x0000e200ff124b82 */ /* 0x000e220000000a00 */
[----:B------:R-:W-:Y:S02]  /*05f0*/  ISETP.LT.AND P1, PT, R20, UR14, !P0 ;  /* 0x0000000e14007c0c */ /* 0x000fe4000c721270 */
[----:B------:R-:W-:Y:S01]  /*0600*/  IADD3 R27, PT, PT, R27, UR9, RZ ;  /* 0x000000091b1b7c10 */ /* 0x000fe2000fffe0ff */
[----:B--2---:R1:W-:Y:S04]  /*0610*/  STS [UR5+0x10], R13 ;  /* 0x0000100dff007988 */ /* 0x0043e80008000805 */
[----:B------:R-:W-:Y:S01]  /*0620*/  @P4 IMAD.IADD R20, R14, 0x1, R27 ;  /* 0x000000010e144824 */ /* 0x000fe200078e021b */
[----:B---3--:R2:W-:Y:S01]  /*0630*/  STS [UR5+0x14], R22 ;  /* 0x00001416ff007988 */ /* 0x0085e20008000805 */
[----:B-1----:R-:W-:-:S03]  /*0640*/  VIADD R13, R27, UR9 ;  /* 0x000000091b0d7c36 */ /* 0x002fc60008000000 */
[----:B------:R-:W-:Y:S04]  /*0650*/  STS [UR5+0x18], R23 ;  /* 0x00001817ff007988 */ /* 0x000fe80008000805 */
[----:B------:R1:W-:Y:S04]  /*0660*/  STS [UR5], R21 ;  /* 0x00000015ff007988 */ /* 0x0003e80008000805 */
[----:B------:R-:W-:Y:S01]  /*0670*/  STS [UR5+0x4], R24 ;  /* 0x00000418ff007988 */ /* 0x000fe20008000805 */
[----:B0-----:R-:W-:-:S03]  /*0680*/  @P4 IMAD.WIDE R18, R20, 0x4, R18 ;  /* 0x0000000414124825 */ /* 0x001fc600078e0212 */
[----:B------:R0:W-:Y:S04]  /*0690*/  STS [UR5+0x1c], R25 ;  /* 0x00001c19ff007988 */ /* 0x0001e80008000805 */
[----:B------:R-:W-:Y:S04]  /*06a0*/  @!P5 STS [R12+UR4+0x4], RZ ;  /* 0x000004ff0c00d988 */ /* 0x000fe80008000804 */
[----:B--2---:R-:W2:Y:S04]  /*06b0*/  @P1 LDG.E.CONSTANT R22, desc[UR10][R16.64+0xc] ;  /* 0x00000c0a10161981 */ /* 0x004ea8000c1e9900 */
[----:B------:R3:W2:Y:S02]  /*06c0*/  @P4 LDG.E.CONSTANT R19, desc[UR10][R18.64] ;  /* 0x0000000a12134981 */ /* 0x0006a4000c1e9900 */
[----:B---3--:R-:W-:-:S02]  /*06d0*/  VIADD R18, R15, 0x1 ;  /* 0x000000010f127836 */ /* 0x008fc40000000000 */
[----:B------:R-:W-:Y:S04]  /*06e0*/  @!P6 STS [R12+UR4+0x8], RZ ;  /* 0x000008ff0c00e988 */ /* 0x000fe80008000804 */
[----:B----4-:R-:W-:Y:S01]  /*06f0*/  @P5 STS [R12+UR4+0x4], R28 ;  /* 0x0000041c0c005988 */ /* 0x010fe20008000804 */
[----:B-1----:R-:W-:-:S04]  /*0700*/  IADD3 R21, P5, PT, R14, R13, RZ ;  /* 0x0000000d0e157210 */ /* 0x002fc80007fbe0ff */
[----:B------:R-:W-:Y:S02]  /*0710*/  LEA.HI.X.SX32 R23, R13, RZ, 0x1, P5 ;  /* 0x000000ff0d177211 */ /* 0x000fe400028f0eff */
[----:B------:R-:W-:-:S04]  /*0720*/  LEA R20, P5, R21, UR12, 0x2 ;  /* 0x0000000c15147c11 */ /* 0x000fc8000f8a10ff */
[----:B------:R-:W-:Y:S02]  /*0730*/  LEA.HI.X R21, R21, UR13, R23, 0x2, P5 ;  /* 0x0000000d15157c11 */ /* 0x000fe4000a8f1417 */
[----:B------:R-:W-:Y:S01]  /*0740*/  ISETP.LT.AND P5, PT, R18, UR14, !P3 ;  /* 0x0000000e12007c0c */ /* 0x000fe2000dfa1270 */
[----:B-----5:R-:W-:-:S12]  /*0750*/  @P6 STS [R12+UR4+0x8], R26 ;  /* 0x0000081a0c006988 */ /* 0x020fd80008000804 */
[----:B0-----:R-:W3:Y:S01]  /*0760*/  @P5 LDG.E.CONSTANT R25, desc[UR10][R20.64+0x4] ;  /* 0x0000040a14195981 */ /* 0x001ee2000c1e9900 */
[----:B------:R-:W-:-:S13]  /*0770*/  ISETP.LT.AND P6, PT, R18, UR14, !P2 ;  /* 0x0000000e12007c0c */ /* 0x000fda000d7c1270 */
[----:B------:R-:W4:Y:S04]  /*0780*/  @P6 LDG.E.CONSTANT R24, desc[UR10][R20.64+0x8] ;  /* 0x0000080a14186981 */ /* 0x000f28000c1e9900 */
[----:B------:R-:W-:Y:S04]  /*0790*/  @!P1 STS [R12+UR4+0xc], RZ ;  /* 0x00000cff0c009988 */ /* 0x000fe80008000804 */
[----:B------:R-:W-:Y:S04]  /*07a0*/  @!P4 STS [R12+UR4+0x200], RZ ;  /* 0x000200ff0c00c988 */ /* 0x000fe80008000804 */
[----:B--2---:R-:W-:Y:S01]  /*07b0*/  @P1 STS [R12+UR4+0xc], R22 ;  /* 0x00000c160c001988 */ /* 0x004fe20008000804 */
[----:B------:R-:W-:-:S03]  /*07c0*/  ISETP.GE.AND P1, PT, R14, UR9, PT ;  /* 0x000000090e007c0c */ /* 0x000fc6000bf26270 */
[----:B------:R0:W-:Y:S01]  /*07d0*/  @P4 STS [R12+UR4+0x200], R19 ;  /* 0x000200130c004988 */ /* 0x0001e20008000804 */
[----:B------:R-:W-:-:S03]  /*07e0*/  ISETP.LT.AND P4, PT, R18, UR14, !P1 ;  /* 0x0000000e12007c0c */ /* 0x000fc6000cf81270 */
[----:B------:R-:W-:Y:S10]  /*07f0*/  @!P5 STS [R12+UR4+0x404], RZ ;  /* 0x000404ff0c00d988 */ /* 0x000ff40008000804 */
[----:B------:R-:W0:Y:S01]  /*0800*/  @P4 LDC.64 R16, c[0x0][0x388] ;  /* 0x0000e200ff104b82 */ /* 0x000e220000000a00 */
[----:B------:R-:W-:Y:S01]  /*0810*/  IADD3 R23, PT, PT, R13, UR9, RZ ;  /* 0x000000090d177c10 */ /* 0x000fe2000fffe0ff */
[----:B------:R-:W-:Y:S01]  /*0820*/  @P4 IMAD.IADD R13, R14, 0x1, R13 ;  /* 0x000000010e0d4824 */ /* 0x000fe200078e020d */
[----:B------:R-:W-:Y:S04]  /*0830*/  @!P6 STS [R12+UR4+0x408], RZ ;  /* 0x000408ff0c00e988 */ /* 0x000fe80008000804 */
[----:B---3--:R1:W-:Y:S01]  /*0840*/  @P5 STS [R12+UR4+0x404], R25 ;  /* 0x000404190c005988 */ /* 0x0083e20008000804 */
[----:B------:R-:W-:Y:S01]  /*0850*/  ISETP.LT.AND P5, PT, R18, UR14, !P0 ;  /* 0x0000000e12007c0c */ /* 0x000fe2000c7a1270 */
[----:B0-----:R-:W-:-:S05]  /*0860*/  @P4 IMAD.WIDE R18, R13, 0x4, R16 ;  /* 0x000000040d124825 */ /* 0x001fca00078e0210 */
[----:B-1----:R-:W2:Y:S07]  /*0870*/  @P4 LDG.E.CONSTANT R25, desc[UR10][R18.64] ;  /* 0x0000000a12194981 */ /* 0x002eae000c1e9900 */
[----:B------:R-:W3:Y:S04]  /*0880*/  @P5 LDG.E.CONSTANT R21, desc[UR10][R20.64+0xc] ;  /* 0x00000c0a14155981 */ /* 0x000ee8000c1e9900 */
[----:B----4-:R0:W-:Y:S01]  /*0890*/  @P6 STS [R12+UR4+0x408], R24 ;  /* 0x000408180c006988 */ /* 0x0101e20008000804 */
[----:B------:R-:W-:Y:S01]  /*08a0*/  IADD3 R22, P6, PT, R14, R23, RZ ;  /* 0x000000170e167210 */ /* 0x000fe20007fde0ff */
[----:B------:R-:W-:-:S03]  /*08b0*/  VIADD R13, R15, 0x2 ;  /* 0x000000020f0d7836 */ /* 0x000fc60000000000 */
[----:B------:R-:W-:Y:S02]  /*08c0*/  LEA.HI.X.SX32 R17, R23, RZ, 0x1, P6 ;  /* 0x000000ff17117211 */ /* 0x000fe400030f0eff */
[----:B------:R-:W-:-:S04]  /*08d0*/  LEA R16, P6, R22, UR12, 0x2 ;  /* 0x0000000c16107c11 */ /* 0x000fc8000f8c10ff */
[----:B------:R-:W-:Y:S02]  /*08e0*/  LEA.HI.X R17, R22, UR13, R17, 0x2, P6 ;  /* 0x0000000d16117c11 */ /* 0x000fe4000b0f1411 */
[----:B------:R-:W-:-:S13]  /*08f0*/  ISETP.LT.AND P6, PT, R13, UR14, !P3 ;  /* 0x0000000e0d007c0c */ /* 0x000fda000dfc1270 */
[----:B------:R-:W4:Y:S04]  /*0900*/  @P6 LDG.E.CONSTANT R20, desc[UR10][R16.64+0x4] ;  /* 0x0000040a10146981 */ /* 0x000f28000c1e9900 */
[----:B------:R-:W-:Y:S04]  /*0910*/  @!P5 STS [R12+UR4+0x40c], RZ ;  /* 0x00040cff0c00d988 */ /* 0x000fe80008000804 */
[----:B------:R-:W-:Y:S04]  /*0920*/  @!P4 STS [R12+UR4+0x400], RZ ;  /* 0x000400ff0c00c988 */ /* 0x000fe80008000804 */
[----:B------:R-:W-:Y:S04]  /*0930*/  @!P6 STS [R12+UR4+0x604], RZ ;  /* 0x000604ff0c00e988 */ /* 0x000fe80008000804 */
[----:B---3--:R-:W-:Y:S01]  /*0940*/  @P5 STS [R12+UR4+0x40c], R21 ;  /* 0x00040c150c005988 */ /* 0x008fe20008000804 */
[----:B------:R-:W-:-:S03]  /*0950*/  ISETP.LT.AND P5, PT, R13, UR14, !P2 ;  /* 0x0000000e0d007c0c */ /* 0x000fc6000d7a1270 */
[----:B--2---:R1:W-:Y:S01]  /*0960*/  @P4 STS [R12+UR4+0x400], R25 ;  /* 0x000400190c004988 */ /* 0x0043e20008000804 */
[----:B------:R-:W-:-:S09]  /*0970*/  ISETP.LT.AND P4, PT, R13, UR14, !P0 ;  /* 0x0000000e0d007c0c */ /* 0x000fd2000c781270 */
[----:B------:R-:W2:Y:S04]  /*0980*/  @P5 LDG.E.CONSTANT R22, desc[UR10][R16.64+0x8] ;  /* 0x0000080a10165981 */ /* 0x000ea8000c1e9900 */
[----:B0-----:R-:W3:Y:S04]  /*0990*/  @P4 LDG.E.CONSTANT R24, desc[UR10][R16.64+0xc] ;  /* 0x00000c0a10184981 */ /* 0x001ee8000c1e9900 */
[----:B----4-:R-:W-:Y:S01]  /*09a0*/  @P6 STS [R12+UR4+0x604], R20 ;  /* 0x000604140c006988 */ /* 0x010fe20008000804 */
[----:B------:R-:W-:-:S04]  /*09b0*/  IADD3 R19, P6, PT, R14, R27, RZ ;  /* 0x0000001b0e137210 */ /* 0x000fc80007fde0ff */
[----:B------:R-:W-:Y:S02]  /*09c0*/  LEA.HI.X.SX32 R26, R27, RZ, 0x1, P6 ;  /* 0x000000ff1b1a7211 */ /* 0x000fe400030f0eff */
[----:B------:R-:W-:-:S04]  /*09d0*/  LEA R18, P6, R19, UR12, 0x2 ;  /* 0x0000000c13127c11 */ /* 0x000fc8000f8c10ff */
[----:B------:R-:W-:Y:S02]  /*09e0*/  LEA.HI.X R19, R19, UR13, R26, 0x2, P6 ;  /* 0x0000000d13137c11 */ /* 0x000fe4000b0f141a */
[----:B------:R-:W-:-:S13]  /*09f0*/  ISETP.LT.AND P6, PT, R15, UR14, !P3 ;  /* 0x0000000e0f007c0c */ /* 0x000fda000dfc1270 */
[----:B-1----:R-:W4:Y:S04]  /*0a00*/  @P6 LDG.E.CONSTANT R25, desc[UR10][R18.64+0x4] ;  /* 0x0000040a12196981 */ /* 0x002f28000c1e9900 */
[----:B------:R-:W-:Y:S04]  /*0a10*/  @!P5 STS [R12+UR4+0x608], RZ ;  /* 0x000608ff0c00d988 */ /* 0x000fe80008000804 */
[----:B------:R-:W-:Y:S04]  /*0a20*/  @!P4 STS [R12+UR4+0x60c], RZ ;  /* 0x00060cff0c00c988 */ /* 0x000fe80008000804 */
[----:B------:R-:W-:Y:S04]  /*0a30*/  @!P6 STS [R12+UR4+0x204], RZ ;  /* 0x000204ff0c00e988 */ /* 0x000fe80008000804 */
[----:B--2---:R0:W-:Y:S01]  /*0a40*/  @P5 STS [R12+UR4+0x608], R22 ;  /* 0x000608160c005988 */ /* 0x0041e20008000804 */
[----:B------:R-:W-:-:S03]  /*0a50*/  ISETP.LT.AND P5, PT, R15, UR14, !P2 ;  /* 0x0000000e0f007c0c */ /* 0x000fc6000d7a1270 */
[----:B---3--:R-:W-:Y:S01]  /*0a60*/  @P4 STS [R12+UR4+0x60c], R24 ;  /* 0x00060c180c004988 */ /* 0x008fe20008000804 */
[----:B------:R-:W-:-:S09]  /*0a70*/  ISETP.LT.AND P4, PT, R13, UR14, !P1 ;  /* 0x0000000e0d007c0c */ /* 0x000fd2000cf81270 */
[----:B------:R-:W2:Y:S04]  /*0a80*/  @P5 LDG.E.CONSTANT R13, desc[UR10][R18.64+0x8] ;  /* 0x0000080a120d5981 */ /* 0x000ea8000c1e9900 */
[----:B------:R-:W1:Y:S01]  /*0a90*/  @P4 LDC.64 R16, c[0x0][0x388] ;  /* 0x0000e200ff104b82 */ /* 0x000e620000000a00 */
[----:B------:R-:W-:Y:S01]  /*0aa0*/  @P4 IMAD.IADD R21, R14, 0x1, R23 ;  /* 0x000000010e154824 */ /* 0x000fe200078e0217 */
[----:B----4-:R3:W-:Y:S01]  /*0ab0*/  @P6 STS [R12+UR4+0x204], R25 ;  /* 0x000204190c006988 */ /* 0x0107e20008000804 */
[----:B------:R-:W-:Y:S02]  /*0ac0*/  ISETP.LT.AND P6, PT, R15, UR14, !P0 ;  /* 0x0000000e0f007c0c */ /* 0x000fe4000c7c1270 */
[----:B-1----:R-:W-:-:S06]  /*0ad0*/  @P4 IMAD.WIDE R16, R21, 0x4, R16 ;  /* 0x0000000415104825 */ /* 0x002fcc00078e0210 */
[----:B------:R-:W4:Y:S05]  /*0ae0*/  @P4 LDG.E.CONSTANT R17, desc[UR10][R16.64] ;  /* 0x0000000a10114981 */ /* 0x000f2a000c1e9900 */
[----:B------:R1:W5:Y:S01]  /*0af0*/  @P6 LDG.E.CONSTANT R27, desc[UR10][R18.64+0xc] ;  /* 0x00000c0a121b6981 */ /* 0x000362000c1e9900 */
[----:B0-----:R-:W-:-:S03]  /*0b00*/  IADD3 R22, PT, PT, R15, 0x3, RZ ;  /* 0x000000030f167810 */ /* 0x001fc60007ffe0ff */
[----:B------:R-:W-:Y:S01]  /*0b10*/  @!P5 STS [R12+UR4+0x208], RZ ;  /* 0x000208ff0c00d988 */ /* 0x000fe20008000804 */
[----:B------:R-:W-:-:S03]  /*0b20*/  VIADD R23, R23, UR9 ;  /* 0x0000000917177c36 */ /* 0x000fc60008000000 */
[----:B------:R-:W-:Y:S04]  /*0b30*/  @!P6 STS [R12+UR4+0x20c], RZ ;  /* 0x00020cff0c00e988 */ /* 0x000fe80008000804 */
[----:B------:R-:W-:Y:S04]  /*0b40*/  @!P4 STS [R12+UR4+0x600], RZ ;  /* 0x000600ff0c00c988 */ /* 0x000fe80008000804 */
[----:B--2---:R0:W-:Y:S01]  /*0b50*/  @P5 STS [R12+UR4+0x208], R13 ;  /* 0x0002080d0c005988 */ /* 0x0041e20008000804 */
[----:B------:R-:W-:-:S13]  /*0b60*/  ISETP.LT.AND P5, PT, R22, UR14, !P1 ;  /* 0x0000000e16007c0c */ /* 0x000fda000cfa1270 */
[----:B------:R-:W1:Y:S01]  /*0b70*/  @P5 LDC.64 R20, c[0x0][0x388] ;  /* 0x0000e200ff145b82 */ /* 0x000e620000000a00 */
[----:B---3--:R-:W-:-:S04]  /*0b80*/  @P5 IMAD.IADD R25, R14, 0x1, R23 ;  /* 0x000000010e195824 */ /* 0x008fc800078e0217 */
[----:B-1----:R-:W-:Y:S01]  /*0b90*/  @P5 IMAD.WIDE R18, R25, 0x4, R20 ;  /* 0x0000000419125825 */ /* 0x002fe200078e0214 */
[----:B-----5:R1:W-:Y:S01]  /*0ba0*/  @P6 STS [R12+UR4+0x20c], R27 ;  /* 0x00020c1b0c006988 */ /* 0x0203e20008000804 */
[----:B------:R-:W-:-:S04]  /*0bb0*/  IADD3 R16, P6, PT, R14, R23, RZ ;  /* 0x000000170e107210 */ /* 0x000fc80007fde0ff */
[----:B------:R-:W2:Y:S01]  /*0bc0*/  @P5 LDG.E.CONSTANT R19, desc[UR10][R18.64] ;  /* 0x0000000a12135981 */ /* 0x000ea2000c1e9900 */
[----:B0-----:R-:W-:Y:S02]  /*0bd0*/  LEA.HI.X.SX32 R13, R23, RZ, 0x1, P6 ;  /* 0x000000ff170d7211 */ /* 0x001fe400030f0eff */
[----:B------:R-:W-:Y:S01]  /*0be0*/  LEA R20, P6, R16, UR12, 0x2 ;  /* 0x0000000c10147c11 */ /* 0x000fe2000f8c10ff */
[----:B----4-:R0:W-:Y:S01]  /*0bf0*/  @P4 STS [R12+UR4+0x600], R17 ;  /* 0x000600110c004988 */ /* 0x0101e20008000804 */
[----:B------:R-:W-:Y:S02]  /*0c00*/  ISETP.LT.AND P4, PT, R22, UR14, !P3 ;  /* 0x0000000e16007c0c */ /* 0x000fe4000df81270 */
[----:B------:R-:W-:Y:S02]  /*0c10*/  LEA.HI.X R21, R16, UR13, R13, 0x2, P6 ;  /* 0x0000000d10157c11 */ /* 0x000fe4000b0f140d */
[----:B------:R-:W-:-:S09]  /*0c20*/  ISETP.LT.AND P6, PT, R22, UR14, !P2 ;  /* 0x0000000e16007c0c */ /* 0x000fd2000d7c1270 */
[----:B-1----:R-:W3:Y:S04]  /*0c30*/  @P4 LDG.E.CONSTANT R27, desc[UR10][R20.64+0x4] ;  /* 0x0000040a141b4981 */ /* 0x002ee8000c1e9900 */
[----:B------:R-:W4:Y:S01]  /*0c40*/  @P6 LDG.E.CONSTANT R24, desc[UR10][R20.64+0x8] ;  /* 0x0000080a14186981 */ /* 0x000f22000c1e9900 */
[----:B------:R-:W-:-:S03]  /*0c50*/  VIADD R13, R15, 0x4 ;  /* 0x000000040f0d7836 */ /* 0x000fc60000000000 */
[----:B------:R-:W-:Y:S01]  /*0c60*/  @!P5 STS [R12+UR4+0x800], RZ ;  /* 0x000800ff0c00d988 */ /* 0x000fe20008000804 */
[----:B------:R-:W-:-:S03]  /*0c70*/  IADD3 R25, PT, PT, R23, UR9, RZ ;  /* 0x0000000917197c10 */ /* 0x000fc6000fffe0ff */
[----:B------:R-:W-:Y:S04]  /*0c80*/  @!P4 STS [R12+UR4+0x804], RZ ;  /* 0x000804ff0c00c988 */ /* 0x000fe80008000804 */
[----:B------:R-:W-:Y:S04]  /*0c90*/  @!P6 STS [R12+UR4+0x808], RZ ;  /* 0x000808ff0c00e988 */ /* 0x000fe80008000804 */
[----:B--2---:R1:W-:Y:S01]  /*0ca0*/  @P5 STS [R12+UR4+0x800], R19 ;  /* 0x000800130c005988 */ /* 0x0043e20008000804 */
[----:B------:R-:W-:-:S13]  /*0cb0*/  ISETP.LT.AND P5, PT, R13, UR14, !P1 ;  /* 0x0000000e0d007c0c */ /* 0x000fda000cfa1270 */
[----:B0-----:R-:W0:Y:S01]  /*0cc0*/  @P5 LDC.64 R16, c[0x0][0x388] ;  /* 0x0000e200ff105b82 */ /* 0x001e220000000a00 */
[----:B---3--:R2:W-:Y:S01]  /*0cd0*/  @P4 STS [R12+UR4+0x804], R27 ;  /* 0x0008041b0c004988 */ /* 0x0085e20008000804 */
[----:B------:R-:W-:-:S03]  /*0ce0*/  ISETP.LT.AND P4, PT, R22, UR14, !P0 ;  /* 0x0000000e16007c0c */ /* 0x000fc6000c781270 */
[----:B----4-:R3:W-:Y:S01]  /*0cf0*/  @P6 STS [R12+UR4+0x808], R24 ;  /* 0x000808180c006988 */ /* 0x0107e20008000804 */
[C---:B------:R-:W-:Y:S01]  /*0d00*/  IADD3 R22, P6, PT, R14.reuse, R25, RZ ;  /* 0x000000190e167210 */ /* 0x040fe20007fde0ff */
[----:B------:R-:W-:-:S03]  /*0d10*/  @P5 IMAD.IADD R23, R14, 0x1, R25 ;  /* 0x000000010e175824 */ /* 0x000fc600078e0219 */
[----:B-1----:R-:W-:Y:S02]  /*0d20*/  LEA.HI.X.SX32 R19, R25, RZ, 0x1, P6 ;  /* 0x000000ff19137211 */ /* 0x002fe400030f0eff */
[----:B------:R-:W-:-:S03]  /*0d30*/  LEA R18, P6, R22, UR12, 0x2 ;  /* 0x0000000c16127c11 */ /* 0x000fc6000f8c10ff */
[----:B------:R-:W4:Y:S01]  /*0d40*/  @P4 LDG.E.CONSTANT R21, desc[UR10][R20.64+0xc] ;  /* 0x00000c0a14154981 */ /* 0x000f22000c1e9900 */
[----:B------:R-:W-:Y:S02]  /*0d50*/  LEA.HI.X R19, R22, UR13, R19, 0x2, P6 ;  /* 0x0000000d16137c11 */ /* 0x000fe4000b0f1413 */
[----:B------:R-:W-:Y:S01]  /*0d60*/  ISETP.LT.AND P6, PT, R13, UR14, !P3 ;  /* 0x0000000e0d007c0c */ /* 0x000fe2000dfc1270 */
[----:B0-----:R-:W-:-:S06]  /*0d70*/  @P5 IMAD.WIDE R22, R23, 0x4, R16 ;  /* 0x0000000417165825 */ /* 0x001fcc00078e0210 */
[----:B------:R-:W5:Y:S06]  /*0d80*/  @P5 LDG.E.CONSTANT R23, desc[UR10][R22.64] ;  /* 0x0000000a16175981 */ /* 0x000f6c000c1e9900 */
[----:B--2---:R-:W2:Y:S01]  /*0d90*/  @P6 LDG.E.CONSTANT R27, desc[UR10][R18.64+0x4] ;  /* 0x0000040a121b6981 */ /* 0x004ea2000c1e9900 */
[----:B---3--:R-:W-:-:S03]  /*0da0*/  VIADD R24, R15, 0x5 ;  /* 0x000000050f187836 */ /* 0x008fc60000000000 */
[----:B------:R-:W-:Y:S04]  /*0db0*/  @!P4 STS [R12+UR4+0x80c], RZ ;  /* 0x00080cff0c00c988 */ /* 0x000fe80008000804 */
[----:B------:R-:W-:Y:S04]  /*0dc0*/  @!P5 STS [R12+UR4+0xa00], RZ ;  /* 0x000a00ff0c00d988 */ /* 0x000fe80008000804 */
[----:B------:R-:W-:Y:S01]  /*0dd0*/  @!P6 STS [R12+UR4+0xa04], RZ ;  /* 0x000a04ff0c00e988 */ /* 0x000fe20008000804 */
[----:B------:R-:W-:-:S03]  /*0de0*/  VIADD R25, R25, UR9 ;  /* 0x0000000919197c36 */ /* 0x000fc60008000000 */
[----:B----4-:R0:W-:Y:S01]  /*0df0*/  @P4 STS [R12+UR4+0x80c], R21 ;  /* 0x00080c150c004988 */ /* 0x0101e20008000804 */
[----:B------:R-:W-:-:S03]  /*0e00*/  ISETP.LT.AND P4, PT, R24, UR14, !P1 ;  /* 0x0000000e18007c0c */ /* 0x000fc6000cf81270 */
[----:B-----5:R-:W-:Y:S01]  /*0e10*/  @P5 STS [R12+UR4+0xa00], R23 ;  /* 0x000a00170c005988 */ /* 0x020fe20008000804 */
[----:B------:R-:W-:-:S09]  /*0e20*/  ISETP.LT.AND P5, PT, R13, UR14, !P2 ;  /* 0x0000000e0d007c0c */ /* 0x000fd2000d7a1270 */
[----:B------:R-:W1:Y:S01]  /*0e30*/  @P4 LDC.64 R16, c[0x0][0x388] ;  /* 0x0000e200ff104b82 */ /* 0x000e620000000a00 */
[----:B--2---:R2:W-:Y:S01]  /*0e40*/  @P6 STS [R12+UR4+0xa04], R27 ;  /* 0x000a041b0c006988 */ /* 0x0045e20008000804 */
[----:B------:R-:W-:-:S03]  /*0e50*/  ISETP.LT.AND P6, PT, R13, UR14, !P0 ;  /* 0x0000000e0d007c0c */ /* 0x000fc6000c7c1270 */
[----:B------:R-:W3:Y:S10]  /*0e60*/  @P5 LDG.E.CONSTANT R13, desc[UR10][R18.64+0x8] ;  /* 0x0000080a120d5981 */ /* 0x000ef4000c1e9900 */
[----:B------:R-:W4:Y:S01]  /*0e70*/  @P6 LDG.E.CONSTANT R22, desc[UR10][R18.64+0xc] ;  /* 0x00000c0a12166981 */ /* 0x000f22000c1e9900 */
[----:B0-----:R-:W-:-:S05]  /*0e80*/  @P4 IADD3 R21, PT, PT, R14, R25, RZ ;  /* 0x000000190e154210 */ /* 0x001fca0007ffe0ff */
[----:B-1----:R-:W-:-:S05]  /*0e90*/  @P4 IMAD.WIDE R20, R21, 0x4, R16 ;  /* 0x0000000415144825 */ /* 0x002fca00078e0210 */
[----:B------:R0:W5:Y:S01]  /*0ea0*/  @P4 LDG.E.CONSTANT R26, desc[UR10][R20.64] ;  /* 0x0000000a141a4981 */ /* 0x000162000c1e9900 */
[----:B------:R-:W-:-:S03]  /*0eb0*/  VIADD R15, R15, 0x6 ;  /* 0x000000060f0f7836 */ /* 0x000fc60000000000 */
[----:B------:R-:W-:Y:S02]  /*0ec0*/  @!P5 STS [R12+UR4+0xa08], RZ ;  /* 0x000a08ff0c00d988 */ /* 0x000fe40008000804 */
[----:B------:R-:W-:Y:S01]  /*0ed0*/  ISETP.LT.AND P1, PT, R15, UR14, !P1 ;  /* 0x0000000e0f007c0c */ /* 0x000fe2000cf21270 */
[----:B--2---:R-:W-:Y:S01]  /*0ee0*/  VIADD R27, R25, UR9 ;  /* 0x00000009191b7c36 */ /* 0x004fe20008000000 */
[----:B------:R-:W-:Y:S11]  /*0ef0*/  @!P6 STS [R12+UR4+0xa0c], RZ ;  /* 0x000a0cff0c00e988 */ /* 0x000ff60008000804 */
[----:B------:R-:W1:Y:S01]  /*0f00*/  @P1 LDC.64 R16, c[0x0][0x388] ;  /* 0x0000e200ff101b82 */ /* 0x000e620000000a00 */
[----:B------:R-:W-:Y:S04]  /*0f10*/  @!P4 STS [R12+UR4+0xc00], RZ ;  /* 0x000c00ff0c00c988 */ /* 0x000fe80008000804 */
[----:B---3--:R2:W-:Y:S01]  /*0f20*/  @P5 STS [R12+UR4+0xa08], R13 ;  /* 0x000a080d0c005988 */ /* 0x0085e20008000804 */
[----:B------:R-:W-:-:S03]  /*0f30*/  IADD3 R23, P5, PT, R14, R25, RZ ;  /* 0x000000190e177210 */ /* 0x000fc60007fbe0ff */
[----:B----4-:R3:W-:Y:S01]  /*0f40*/  @P6 STS [R12+UR4+0xa0c], R22 ;  /* 0x000a0c160c006988 */ /* 0x0107e20008000804 */
[----:B------:R-:W-:Y:S02]  /*0f50*/  LEA.HI.X.SX32 R18, R25, RZ, 0x1, P5 ;  /* 0x000000ff19127211 */ /* 0x000fe400028f0eff */
[C---:B0-----:R-:W-:Y:S02]  /*0f60*/  LEA R20, P5, R23.reuse, UR12, 0x2 ;  /* 0x0000000c17147c11 */ /* 0x041fe4000f8a10ff */
[----:B------:R-:W-:Y:S02]  /*0f70*/  IADD3 R19, P6, PT, R14, R27, RZ ;  /* 0x0000001b0e137210 */ /* 0x000fe40007fde0ff */
[----:B------:R-:W-:Y:S02]  /*0f80*/  LEA.HI.X R21, R23, UR13, R18, 0x2, P5 ;  /* 0x0000000d17157c11 */ /* 0x000fe4000a8f1412 */
[----:B------:R-:W-:Y:S02]  /*0f90*/  LEA.HI.X.SX32 R28, R27, RZ, 0x1, P6 ;  /* 0x000000ff1b1c7211 */ /* 0x000fe400030f0eff */
[----:B------:R-:W-:-:S04]  /*0fa0*/  LEA R18, P5, R19, UR12, 0x2 ;  /* 0x0000000c13127c11 */ /* 0x000fc8000f8a10ff */
[----:B------:R-:W-:Y:S02]  /*0fb0*/  LEA.HI.X R19, R19, UR13, R28, 0x2, P5 ;  /* 0x0000000d13137c11 */ /* 0x000fe4000a8f141c */
[C---:B------:R-:W-:Y:S02]  /*0fc0*/  ISETP.LT.AND P5, PT, R24.reuse, UR14, !P0 ;  /* 0x0000000e18007c0c */ /* 0x040fe4000c7a1270 */
[C---:B------:R-:W-:Y:S01]  /*0fd0*/  ISETP.LT.AND P0, PT, R15.reuse, UR14, !P0 ;  /* 0x0000000e0f007c0c */ /* 0x040fe2000c701270 */
[----:B-----5:R-:W-:Y:S01]  /*0fe0*/  @P4 STS [R12+UR4+0xc00], R26 ;  /* 0x000c001a0c004988 */ /* 0x020fe20008000804 */
[----:B------:R-:W-:Y:S01]  /*0ff0*/  ISETP.LT.AND P4, PT, R24, UR14, !P3 ;  /* 0x0000000e18007c0c */ /* 0x000fe2000df81270 */
[----:B------:R-:W-:Y:S01]  /*1000*/  @P1 IMAD.IADD R23, R14, 0x1, R27 ;  /* 0x000000010e171824 */ /* 0x000fe200078e021b */
[----:B------:R-:W-:Y:S02]  /*1010*/  ISETP.LT.AND P6, PT, R24, UR14, !P2 ;  /* 0x0000000e18007c0c */ /* 0x000fe4000d7c1270 */
[----:B------:R-:W-:-:S02]  /*1020*/  ISETP.LT.AND P3, PT, R15, UR14, !P3 ;  /* 0x0000000e0f007c0c */ /* 0x000fc4000df61270 */
[----:B------:R-:W-:-:S05]  /*1030*/  ISETP.LT.AND P2, PT, R15, UR14, !P2 ;  /* 0x0000000e0f007c0c */ /* 0x000fca000d741270 */
[----:B------:R-:W4:Y:S01]  /*1040*/  @P0 LDG.E.CONSTANT R14, desc[UR10][R18.64+0xc] ;  /* 0x00000c0a120e0981 */ /* 0x000f22000c1e9900 */
[----:B-1----:R-:W-:-:S03]  /*1050*/  @P1 IMAD.WIDE R16, R23, 0x4, R16 ;  /* 0x0000000417101825 */ /* 0x002fc600078e0210 */
[----:B--2---:R-:W2:Y:S04]  /*1060*/  @P4 LDG.E.CONSTANT R13, desc[UR10][R20.64+0x4] ;  /* 0x0000040a140d4981 */ /* 0x004ea8000c1e9900 */
[----:B------:R-:W5:Y:S04]  /*1070*/  @P6 LDG.E.CONSTANT R15, desc[UR10][R20.64+0x8] ;  /* 0x0000080a140f6981 */ /* 0x000f68000c1e9900 */
[----:B------:R-:W5:Y:S04]  /*1080*/  @P5 LDG.E.CONSTANT R23, desc[UR10][R20.64+0xc] ;  /* 0x00000c0a14175981 */ /* 0x000f68000c1e9900 */
[----:B------:R-:W5:Y:S04]  /*1090*/  @P1 LDG.E.CONSTANT R17, desc[UR10][R16.64] ;  /* 0x0000000a10111981 */ /* 0x000f68000c1e9900 */
[----:B------:R-:W5:Y:S04]  /*10a0*/  @P3 LDG.E.CONSTANT R25, desc[UR10][R18.64+0x4] ;  /* 0x0000040a12193981 */ /* 0x000f68000c1e9900 */
[----:B------:R-:W5:Y:S01]  /*10b0*/  @P2 LDG.E.CONSTANT R27, desc[UR10][R18.64+0x8] ;  /* 0x0000080a121b2981 */ /* 0x000f62000c1e9900 */
[----:B---3--:R-:W0:Y:S01]  /*10c0*/  S2R R22, SR_TID.X ;  /* 0x0000000000167919 */ /* 0x008e220000002100 */
[----:B------:R-:W1:Y:S01]  /*10d0*/  S2UR UR8, SR_CgaCtaId ;  /* 0x00000000000879c3 */ /* 0x000e620000008800 */
[----:B------:R-:W-:Y:S01]  /*10e0*/  UMOV UR5, 0x400 ;  /* 0x0000040000057882 */ /* 0x000fe20000000000 */
[----:B------:R-:W-:Y:S01]  /*10f0*/  @!P0 STS [R12+UR4+0xe0c], RZ ;  /* 0x000e0cff0c008988 */ /* 0x000fe20008000804 */
[----:B------:R-:W-:Y:S01]  /*1100*/  UIADD3 UR5, UPT, UPT, UR5, 0x20, URZ ;  /* 0x0000002005057890 */ /* 0x000fe2000fffe0ff */
[----:B------:R-:W-:Y:S02]  /*1110*/  BSSY.RECONVERGENT B0, `(.L_x_1) ;  /* 0x000001e000007945 */ /* 0x000fe40003800200 */
[----:B------:R-:W-:Y:S04]  /*1120*/  @!P4 STS [R12+UR4+0xc04], RZ ;  /* 0x000c04ff0c00c988 */ /* 0x000fe80008000804 */
[----:B------:R-:W-:Y:S04]  /*1130*/  @!P6 STS [R12+UR4+0xc08], RZ ;  /* 0x000c08ff0c00e988 */ /* 0x000fe80008000804 */
[----:B------:R-:W-:Y:S04]  /*1140*/  @!P5 STS [R12+UR4+0xc0c], RZ ;  /* 0x000c0cff0c00d988 */ /* 0x000fe80008000804 */
[----:B------:R-:W-:Y:S01]  /*1150*/  @!P1 STS [R12+UR4+0xe00], RZ ;  /* 0x000e00ff0c009988 */ /* 0x000fe20008000804 */
[----:B-1----:R-:W-:-:S03]  /*1160*/  ULEA UR8, UR8, UR5, 0x18 ;  /* 0x0000000508087291 */ /* 0x002fc6000f8ec0ff */
[----:B------:R-:W-:Y:S01]  /*1170*/  @!P3 STS [R12+UR4+0xe04], RZ ;  /* 0x000e04ff0c00b988 */ /* 0x000fe20008000804 */
[----:B------:R-:W-:-:S03]  /*1180*/  UMOV UR5, 0x400 ;  /* 0x0000040000057882 */ /* 0x000fc60000000000 */
[----:B------:R-:W-:Y:S01]  /*1190*/  @!P2 STS [R12+UR4+0xe08], RZ ;  /* 0x000e08ff0c00a988 */ /* 0x000fe20008000804 */
[----:B------:R-:W-:-:S03]  /*11a0*/  ULEA UR5, UR7, UR5, 0x18 ;  /* 0x0000000507057291 */ /* 0x000fc6000f8ec0ff */
[----:B------:R-:W-:Y:S04]  /*11b0*/  STS [R12+UR4], R29 ;  /* 0x0000001d0c007988 */ /* 0x000fe80008000804 */
[----:B----4-:R-:W-:Y:S01]  /*11c0*/  @P0 STS [R12+UR4+0xe0c], R14 ;  /* 0x000e0c0e0c000988 */ /* 0x010fe20008000804 */
[----:B0-----:R-:W-:-:S03]  /*11d0*/  ISETP.GT.U32.AND P0, PT, R22, 0x1f, PT ;  /* 0x0000001f1600780c */ /* 0x001fc60003f04070 */
[----:B--2---:R0:W-:Y:S04]  /*11e0*/  @P4 STS [R12+UR4+0xc04], R13 ;  /* 0x000c040d0c004988 */ /* 0x0041e80008000804 */
[----:B-----5:R1:W-:Y:S04]  /*11f0*/  @P6 STS [R12+UR4+0xc08], R15 ;  /* 0x000c080f0c006988 */ /* 0x0203e80008000804 */
[----:B------:R1:W-:Y:S01]  /*1200*/  @P5 STS [R12+UR4+0xc0c], R23 ;  /* 0x000c0c170c005988 */ /* 0x0003e20008000804 */
[----:B0-----:R-:W-:-:S03]  /*1210*/  LEA R13, R22, UR8, 0x4 ;  /* 0x00000008160d7c11 */ /* 0x001fc6000f8e20ff */
[----:B------:R1:W-:Y:S04]  /*1220*/  @P1 STS [R12+UR4+0xe00], R17 ;  /* 0x000e00110c001988 */ /* 0x0003e80008000804 */
[----:B------:R1:W-:Y:S04]  /*1230*/  @P3 STS [R12+UR4+0xe04], R25 ;  /* 0x000e04190c003988 */ /* 0x0003e80008000804 */
[----:B------:R1:W-:Y:S01]  /*1240*/  @P2 STS [R12+UR4+0xe08], R27 ;  /* 0x000e081b0c002988 */ /* 0x0003e20008000804 */
[----:B------:R-:W-:Y:S06]  /*1250*/  BAR.SYNC.DEFER_BLOCKING 0x0 ;  /* 0x0000000000007b1d */ /* 0x000fec0000010000 */
[----:B------:R-:W-:Y:S05]  /*1260*/  @P0 BRA `(.L_x_2) ;  /* 0x0000000000200947 */ /* 0x000fea0003800000 */
[----:B------:R-:W-:Y:S04]  /*1270*/  LDS R3, [UR5] ;  /* 0x00000005ff037984 */ /* 0x000fe80008000800 */
[----:B------:R-:W0:Y:S04]  /*1280*/  LDS R4, [R13] ;  /* 0x000000000d047984 */ /* 0x000e280000000800 */
[----:B------:R-:W-:Y:S04]  /*1290*/  LDS R16, [UR5] ;  /* 0x00000005ff107984 */ /* 0x000fe80008000800 */
[----:B------:R-:W2:Y:S01]  /*12a0*/  LDS R14, [R13+0x4] ;  /* 0x000004000d0e7984 */ /* 0x000ea20000000800 */
[----:B0-----:R-:W-:-:S05]  /*12b0*/  FFMA R3, R3, R4, R8 ;  /* 0x0000000403037223 */ /* 0x001fca0000000008 */
[----:B------:R-:W-:Y:S01]  /*12c0*/  MOV R8, R3 ;  /* 0x0000000300087202 */ /* 0x000fe20000000f00 */
[----:B--2---:R-:W-:-:S04]  /*12d0*/  FFMA R4, R16, R14, R9 ;  /* 0x0000000e10047223 */ /* 0x004fc80000000009 */
[----:B------:R-:W-:-:S07]  /*12e0*/  IMAD.MOV.U32 R9, RZ, RZ, R4 ;  /* 0x000000ffff097224 */ /* 0x000fce00078e0004 */
.L_x_2:
[----:B------:R-:W-:Y:S05]  /*12f0*/  BSYNC.RECONVERGENT B0 ;  /* 0x0000000000007941 */ /* 0x000fea0003800200 */
.L_x_1:
[----:B------:R-:W-:Y:S04]  /*1300*/  BSSY.RECONVERGENT B0, `(.L_x_3) ;  /* 0x0000099000007945 */ /* 0x000fe80003800200 */
[----:B------:R-:W-:Y:S04]  /*1310*/  BSSY.RELIABLE B1, `(.L_x_4) ;  /* 0x0000093000017945 */ /* 0x000fe80003800100 */
[----:B------:R-:W-:Y:S05]  /*1320*/  @P0 BRA `(.L_x_5) ;  /* 0x0000000000240947 */ /* 0x000fea0003800000 */
[----:B-1----:R-:W-:Y:S04]  /*1330*/  LDS R15, [UR5] ;  /* 0x00000005ff0f7984 */ /* 0x002fe80008000800 */
[----:B------:R-:W0:Y:S02]  /*1340*/  LDS R5, [R13+0x8] ;  /* 0x000008000d057984 */ /* 0x000e240000000800 */
[----:B0-----:R-:W-:-:S04]  /*1350*/  FFMA R5, R15, R5, R10 ;  /* 0x000000050f057223 */ /* 0x001fc8000000000a */
[----:B------:R-:W-:Y:S01]  /*1360*/  IMAD.MOV.U32 R10, RZ, RZ, R5 ;  /* 0x000000ffff0a7224 */ /* 0x000fe200078e0005 */
[----:B------:R-:W-:Y:S06]  /*1370*/  @P0 BRA `(.L_x_6) ;  /* 0x0000000000240947 */ /* 0x000fec0003800000 */
[----:B------:R-:W-:Y:S04]  /*1380*/  LDS R14, [UR5] ;  /* 0x00000005ff0e7984 */ /* 0x000fe80008000800 */
[----:B------:R-:W0:Y:S02]  /*1390*/  LDS R6, [R13+0xc] ;  /* 0x00000c000d067984 */ /* 0x000e240000000800 */
[----:B0-----:R-:W-:-:S04]  /*13a0*/  FFMA R6, R14, R6, R11 ;  /* 0x000000060e067223 */ /* 0x001fc8000000000b */
[----:B------:R-:W-:-:S07]  /*13b0*/  IMAD.MOV.U32 R11, RZ, RZ, R6 ;  /* 0x000000ffff0b7224 */ /* 0x000fce00078e0006 */
.L_x_5:
[----:B------:R-:W-:Y:S05]  /*13c0*/  @P0 BRA `(.L_x_7) ;  /* 0x0000000000240947 */ /* 0x000fea0003800000 */
[----:B------:R-:W-:Y:S04]  /*13d0*/  LDS R14, [UR5+0x4] ;  /* 0x00000405ff0e7984 */ /* 0x000fe80008000800 */
[----:B------:R-:W0:Y:S02]  /*13e0*/  LDS R3, [R13+0x200] ;  /* 0x000200000d037984 */ /* 0x000e240000000800 */
[----:B0-----:R-:W-:-:S05]  /*13f0*/  FFMA R3, R3, R14, R8 ;  /* 0x0000000e03037223 */ /* 0x001fca0000000008 */
[----:B------:R-:W-:-:S07]  /*1400*/  MOV R8, R3 ;  /* 0x0000000300087202 */ /* 0x000fce0000000f00 */
.L_x_6:
[----:B------:R-:W-:Y:S05]  /*1410*/  @P0 BRA `(.L_x_8) ;  /* 0x0000000000240947 */ /* 0x000fea0003800000 */
[----:B------:R-:W-:Y:S04]  /*1420*/  LDS R14, [UR5+0x4] ;  /* 0x00000405ff0e7984 */ /* 0x000fe80008000800 */
[----:B------:R-:W0:Y:S02]  /*1430*/  LDS R4, [R13+0x204] ;  /* 0x000204000d047984 */ /* 0x000e240000000800 */
[----:B0-----:R-:W-:-:S04]  /*1440*/  FFMA R4, R14, R4, R9 ;  /* 0x000000040e047223 */ /* 0x001fc80000000009 */
[----:B------:R-:W-:-:S07]  /*1450*/  IMAD.MOV.U32 R9, RZ, RZ, R4 ;  /* 0x000000ffff097224 */ /* 0x000fce00078e0004 */
.L_x_7:
[----:B------:R-:W-:Y:S05]  /*1460*/  @P0 BRA `(.L_x_9) ;  /* 0x0000000000240947 */ /* 0x000fea0003800000 */
[----:B-1----:R-:W-:Y:S04]  /*1470*/  LDS R15, [UR5+0x4] ;  /* 0x00000405ff0f7984 */ /* 0x002fe80008000800 */
[----:B------:R-:W0:Y:S02]  /*1480*/  LDS R5, [R13+0x208] ;  /* 0x000208000d057984 */ /* 0x000e240000000800 */
[----:B0-----:R-:W-:-:S04]  /*1490*/  FFMA R5, R15, R5, R10 ;  /* 0x000000050f057223 */ /* 0x001fc8000000000a */
[----:B------:R-:W-:-:S07]  /*14a0*/  IMAD.MOV.U32 R10, RZ, RZ, R5 ;  /* 0x000000ffff0a7224 */ /* 0x000fce00078e0005 */
.L_x_8:
[----:B------:R-:W-:Y:S05]  /*14b0*/  @P0 BRA `(.L_x_10) ;  /* 0x0000000000240947 */ /* 0x000fea0003800000 */
[----:B------:R-:W-:Y:S04]  /*14c0*/  LDS R14, [UR5+0x4] ;  /* 0x00000405ff0e7984 */ /* 0x000fe80008000800 */
[----:B------:R-:W0:Y:S02]  /*14d0*/  LDS R6, [R13+0x20c] ;  /* 0x00020c000d067984 */ /* 0x000e240000000800 */
[----:B0-----:R-:W-:-:S04]  /*14e0*/  FFMA R6, R14, R6, R11 ;  /* 0x000000060e067223 */ /* 0x001fc8000000000b */
[----:B------:R-:W-:-:S07]  /*14f0*/  IMAD.MOV.U32 R11, RZ, RZ, R6 ;  /* 0x000000ffff0b7224 */ /* 0x000fce00078e0006 */
.L_x_9:
[----:B------:R-:W-:Y:S05]  /*1500*/  @P0 BRA `(.L_x_11) ;  /* 0x0000000000240947 */ /* 0x000fea0003800000 */
[----:B------:R-:W-:Y:S04]  /*1510*/  LDS R14, [UR5+0x8] ;  /* 0x00000805ff0e7984 */ /* 0x000fe80008000800 */
[----:B------:R-:W0:Y:S02]  /*1520*/  LDS R3, [R13+0x400] ;  /* 0x000400000d037984 */ /* 0x000e240000000800 */
[----:B0-----:R-:W-:-:S05]  /*1530*/  FFMA R3, R3, R14, R8 ;  /* 0x0000000e03037223 */ /* 0x001fca0000000008 */
[----:B------:R-:W-:-:S07]  /*1540*/  MOV R8, R3 ;  /* 0x0000000300087202 */ /* 0x000fce0000000f00 */
.L_x_10:
[----:B------:R-:W-:Y:S05]  /*1550*/  @P0 BRA `(.L_x_12) ;  /* 0x0000000000240947 */ /* 0x000fea0003800000 */
[----:B------:R-:W-:Y:S04]  /*1560*/  LDS R14, [UR5+0x8] ;  /* 0x00000805ff0e7984 */ /* 0x000fe80008000800 */
[----:B------:R-:W0:Y:S02]  /*1570*/  LDS R4, [R13+0x404] ;  /* 0x000404000d047984 */ /* 0x000e240000000800 */
[----:B0-----:R-:W-:-:S04]  /*1580*/  FFMA R4, R14, R4, R9 ;  /* 0x000000040e047223 */ /* 0x001fc80000000009 */
[----:B------:R-:W-:-:S07]  /*1590*/  IMAD.MOV.U32 R9, RZ, RZ, R4 ;  /* 0x000000ffff097224 */ /* 0x000fce00078e0004 */
.L_x_11:
[----:B------:R-:W-:Y:S05]  /*15a0*/  @P0 BRA `(.L_x_13) ;  /* 0x0000000000240947 */ /* 0x000fea0003800000 */
[----:B-1----:R-:W-:Y:S04]  /*15b0*/  LDS R15, [UR5+0x8] ;  /* 0x00000805ff0f7984 */ /* 0x002fe80008000800 */
[----:B------:R-:W0:Y:S02]  /*15c0*/  LDS R5, [R13+0x408] ;  /* 0x000408000d057984 */ /* 0x000e240000000800 */
[----:B0-----:R-:W-:-:S04]  /*15d0*/  FFMA R5, R15, R5, R10 ;  /* 0x000000050f057223 */ /* 0x001fc8000000000a */
[----:B------:R-:W-:-:S07]  /*15e0*/  IMAD.MOV.U32 R10, RZ, RZ, R5 ;  /* 0x000000ffff0a7224 */ /* 0x000fce00078e0005 */
.L_x_12:
[----:B------:R-:W-:Y:S05]  /*15f0*/  @P0 BRA `(.L_x_14) ;  /* 0x0000000000240947 */ /* 0x000fea0003800000 */
[----:B------:R-:W-:Y:S04]  /*1600*/  LDS R14, [UR5+0x8] ;  /* 0x00000805ff0e7984 */ /* 0x000fe80008000800 */
[----:B------:R-:W0:Y:S02]  /*1610*/  LDS R6, [R13+0x40c] ;  /* 0x00040c000d067984 */ /* 0x000e240000000800 */
[----:B0-----:R-:W-:-:S04]  /*1620*/  FFMA R6, R14, R6, R11 ;  /* 0x000000060e067223 */ /* 0x001fc8000000000b */
[----:B------:R-:W-:-:S07]  /*1630*/  IMAD.MOV.U32 R11, RZ, RZ, R6 ;  /* 0x000000ffff0b7224 */ /* 0x000fce00078e0006 */
.L_x_13:
[----:B------:R-:W-:Y:S05]  /*1640*/  @P0 BRA `(.L_x_15) ;  /* 0x0000000000240947 */ /* 0x000fea0003800000 */
[----:B------:R-:W-:Y:S04]  /*1650*/  LDS R14, [UR5+0xc] ;  /* 0x00000c05ff0e7984 */ /* 0x000fe80008000800 */
[----:B------:R-:W0:Y:S02]  /*1660*/  LDS R3, [R13+0x600] ;  /* 0x000600000d037984 */ /* 0x000e240000000800 */
[----:B0-----:R-:W-:-:S05]  /*1670*/  FFMA R3, R3, R14, R8 ;  /* 0x0000000e03037223 */ /* 0x001fca0000000008 */
[----:B------:R-:W-:-:S07]  /*1680*/  MOV R8, R3 ;  /* 0x0000000300087202 */ /* 0x000fce0000000f00 */
.L_x_14:
[----:B------:R-:W-:Y:S05]  /*1690*/  @P0 BRA `(.L_x_16) ;  /* 0x0000000000240947 */ /* 0x000fea0003800000 */
[----:B------:R-:W-:Y:S04]  /*16a0*/  LDS R14, [UR5+0xc] ;  /* 0x00000c05ff0e7984 */ /* 0x000fe80008000800 */
[----:B------:R-:W0:Y:S02]  /*16b0*/  LDS R4, [R13+0x604] ;  /* 0x000604000d047984 */ /* 0x000e240000000800 */
[----:B0-----:R-:W-:-:S04]  /*16c0*/  FFMA R4, R14, R4, R9 ;  /* 0x000000040e047223 */ /* 0x001fc80000000009 */
[----:B------:R-:W-:-:S07]  /*16d0*/  IMAD.MOV.U32 R9, RZ, RZ, R4 ;  /* 0x000000ffff097224 */ /* 0x000fce00078e0004 */
.L_x_15:
[----:B------:R-:W-:Y:S05]  /*16e0*/  @P0 BRA `(.L_x_17) ;  /* 0x0000000000240947 */ /* 0x000fea0003800000 */
[----:B-1----:R-:W-:Y:S04]  /*16f0*/  LDS R15, [UR5+0xc] ;  /* 0x00000c05ff0f7984 */ /* 0x002fe80008000800 */
[----:B------:R-:W0:Y:S02]  /*1700*/  LDS R5, [R13+0x608] ;  /* 0x000608000d057984 */ /* 0x000e240000000800 */
[----:B0-----:R-:W-:-:S04]  /*1710*/  FFMA R5, R15, R5, R10 ;  /* 0x000000050f057223 */ /* 0x001fc8000000000a */
[----:B------:R-:W-:-:S07]  /*1720*/  IMAD.MOV.U32 R10, RZ, RZ, R5 ;  /* 0x000000ffff0a7224 */ /* 0x000fce00078e0005 */
.L_x_16:
[----:B------:R-:W-:Y:S05]  /*1730*/  @P0 BRA `(.L_x_18) ;  /* 0x0000000000240947 */ /* 0x000fea0003800000 */
[----:B------:R-:W-:Y:S04]  /*1740*/  LDS R14, [UR5+0xc] ;  /* 0x00000c05ff0e7984 */ /* 0x000fe80008000800 */
[----:B------:R-:W0:Y:S02]  /*1750*/  LDS R6, [R13+0x60c] ;  /* 0x00060c000d067984 */ /* 0x000e240000000800 */
[----:B0-----:R-:W-:-:S04]  /*1760*/  FFMA R6, R14, R6, R11 ;  /* 0x000000060e067223 */ /* 0x001fc8000000000b */
[----:B------:R-:W-:-:S07]  /*1770*/  IMAD.MOV.U32 R11, RZ, RZ, R6 ;  /* 0x000000ffff0b7224 */ /* 0x000fce00078e0006 */
.L_x_17:
[----:B------:R-:W-:Y:S05]  /*1780*/  @P0 BRA `(.L_x_19) ;  /* 0x0000000000240947 */ /* 0x000fea0003800000 */
[----:B------:R-:W-:Y:S04]  /*1790*/  LDS R3, [UR5+0x10] ;  /* 0x00001005ff037984 */ /* 0x000fe80008000800 */
[----:B------:R-:W0:Y:S02]  /*17a0*/  LDS R14, [R13+0x800] ;  /* 0x000800000d0e7984 */ /* 0x000e240000000800 */
[----:B0-----:R-:W-:-:S05]  /*17b0*/  FFMA R3, R3, R14, R8 ;  /* 0x0000000e03037223 */ /* 0x001fca0000000008 */
[----:B------:R-:W-:-:S07]  /*17c0*/  MOV R8, R3 ;  /* 0x0000000300087202 */ /* 0x000fce0000000f00 */
.L_x_18:
[----:B------:R-:W-:Y:S05]  /*17d0*/  @P0 BRA `(.L_x_20) ;  /* 0x0000000000240947 */ /* 0x000fea0003800000 */
[----:B------:R-:W-:Y:S04]  /*17e0*/  LDS R14, [UR5+0x10] ;  /* 0x00001005ff0e7984 */ /* 0x000fe80008000800 */
[----:B------:R-:W0:Y:S02]  /*17f0*/  LDS R4, [R13+0x804] ;  /* 0x000804000d047984 */ /* 0x000e240000000800 */
[----:B0-----:R-:W-:-:S04]  /*1800*/  FFMA R4, R14, R4, R9 ;  /* 0x000000040e047223 */ /* 0x001fc80000000009 */
[----:B------:R-:W-:-:S07]  /*1810*/  IMAD.MOV.U32 R9, RZ, RZ, R4 ;  /* 0x000000ffff097224 */ /* 0x000fce00078e0004 */
.L_x_19:
[----:B------:R-:W-:Y:S05]  /*1820*/  @P0 BRA `(.L_x_21) ;  /* 0x0000000000240947 */ /* 0x000fea0003800000 */
[----:B-1----:R-:W-:Y:S04]  /*1830*/  LDS R15, [UR5+0x10] ;  /* 0x00001005ff0f7984 */ /* 0x002fe80008000800 */
[----:B------:R-:W0:Y:S02]  /*1840*/  LDS R5, [R13+0x808] ;  /* 0x000808000d057984 */ /* 0x000e240000000800 */
[----:B0-----:R-:W-:-:S04]  /*1850*/  FFMA R5, R15, R5, R10 ;  /* 0x000000050f057223 */ /* 0x001fc8000000000a */
[----:B------:R-:W-:-:S07]  /*1860*/  IMAD.MOV.U32 R10, RZ, RZ, R5 ;  /* 0x000000ffff0a7224 */ /* 0x000fce00078e0005 */
.L_x_20:
[----:B------:R-:W-:Y:S05]  /*1870*/  @P0 BRA `(.L_x_22) ;  /* 0x0000000000240947 */ /* 0x000fea0003800000 */
[----:B------:R-:W-:Y:S04]  /*1880*/  LDS R14, [UR5+0x10] ;  /* 0x00001005ff0e7984 */ /* 0x000fe80008000800 */
[----:B------:R-:W0:Y:S02]  /*1890*/  LDS R6, [R13+0x80c] ;  /* 0x00080c000d067984 */ /* 0x000e240000000800 */
[----:B0-----:R-:W-:-:S04]  /*18a0*/  FFMA R6, R14, R6, R11 ;  /* 0x000000060e067223 */ /* 0x001fc8000000000b */
[----:B------:R-:W-:-:S07]  /*18b0*/  IMAD.MOV.U32 R11, RZ, RZ, R6 ;  /* 0x000000ffff0b7224 */ /* 0x000fce00078e0006 */
.L_x_21:
[----:B------:R-:W-:Y:S05]  /*18c0*/  @P0 BRA `(.L_x_23) ;  /* 0x0000000000240947 */ /* 0x000fea0003800000 */
[----:B------:R-:W-:Y:S04]  /*18d0*/  LDS R14, [UR5+0x14] ;  /* 0x00001405ff0e7984 */ /* 0x000fe80008000800 */
[----:B------:R-:W0:Y:S02]  /*18e0*/  LDS R3, [R13+0xa00] ;  /* 0x000a00000d037984 */ /* 0x000e240000000800 */
[----:B0-----:R-:W-:-:S05]  /*18f0*/  FFMA R3, R3, R14, R8 ;  /* 0x0000000e03037223 */ /* 0x001fca0000000008 */
[----:B------:R-:W-:-:S07]  /*1900*/  MOV R8, R3 ;  /* 0x0000000300087202 */ /* 0x000fce0000000f00 */
.L_x_22:
[----:B------:R-:W-:Y:S05]  /*1910*/  @P0 BRA `(.L_x_24) ;  /* 0x0000000000240947 */ /* 0x000fea0003800000 */
[----:B------:R-:W-:Y:S04]  /*1920*/  LDS R14, [UR5+0x14] ;  /* 0x00001405ff0e7984 */ /* 0x000fe80008000800 */
[----:B------:R-:W0:Y:S02]  /*1930*/  LDS R4, [R13+0xa04] ;  /* 0x000a04000d047984 */ /* 0x000e240000000800 */
[----:B0-----:R-:W-:-:S04]  /*1940*/  FFMA R4, R14, R4, R9 ;  /* 0x000000040e047223 */ /* 0x001fc80000000009 */
[----:B------:R-:W-:-:S07]  /*1950*/  IMAD.MOV.U32 R9, RZ, RZ, R4 ;  /* 0x000000ffff097224 */ /* 0x000fce00078e0004 */
.L_x_23:
[----:B------:R-:W-:Y:S05]  /*1960*/  @P0 BRA `(.L_x_25) ;  /* 0x0000000000240947 */ /* 0x000fea0003800000 */
[----:B-1----:R-:W-:Y:S04]  /*1970*/  LDS R15, [UR5+0x14] ;  /* 0x00001405ff0f7984 */ /* 0x002fe80008000800 */
[----:B------:R-:W0:Y:S02]  /*1980*/  LDS R5, [R13+0xa08] ;  /* 0x000a08000d057984 */ /* 0x000e240000000800 */
[----:B0-----:R-:W-:-:S04]  /*1990*/  FFMA R5, R15, R5, R10 ;  /* 0x000000050f057223 */ /* 0x001fc8000000000a */
[----:B------:R-:W-:-:S07]  /*19a0*/  IMAD.MOV.U32 R10, RZ, RZ, R5 ;  /* 0x000000ffff0a7224 */ /* 0x000fce00078e0005 */
.L_x_24:
[----:B------:R-:W-:Y:S05]  /*19b0*/  @P0 BRA `(.L_x_26) ;  /* 0x0000000000240947 */ /* 0x000fea0003800000 */
[----:B------:R-:W-:Y:S04]  /*19c0*/  LDS R14, [UR5+0x14] ;  /* 0x00001405ff0e7984 */ /* 0x000fe80008000800 */
[----:B------:R-:W0:Y:S02]  /*19d0*/  LDS R6, [R13+0xa0c] ;  /* 0x000a0c000d067984 */ /* 0x000e240000000800 */
[----:B0-----:R-:W-:-:S04]  /*19e0*/  FFMA R6, R14, R6, R11 ;  /* 0x000000060e067223 */ /* 0x001fc8000000000b */
[----:B------:R-:W-:-:S07]  /*19f0*/  IMAD.MOV.U32 R11, RZ, RZ, R6 ;  /* 0x000000ffff0b7224 */ /* 0x000fce00078e0006 */
.L_x_25:
[----:B------:R-:W-:Y:S05]  /*1a00*/  @P0 BRA `(.L_x_27) ;  /* 0x0000000000240947 */ /* 0x000fea0003800000 */
[----:B------:R-:W-:Y:S04]  /*1a10*/  LDS R14, [UR5+0x18] ;  /* 0x00001805ff0e7984 */ /* 0x000fe80008000800 */
[----:B------:R-:W0:Y:S02]  /*1a20*/  LDS R3, [R13+0xc00] ;  /* 0x000c00000d037984 */ /* 0x000e240000000800 */
[----:B0-----:R-:W-:-:S05]  /*1a30*/  FFMA R3, R3, R14, R8 ;  /* 0x0000000e03037223 */ /* 0x001fca0000000008 */
[----:B------:R-:W-:-:S07]  /*1a40*/  MOV R8, R3 ;  /* 0x0000000300087202 */ /* 0x000fce0000000f00 */
.L_x_26:
[----:B------:R-:W-:Y:S05]  /*1a50*/  @P0 BRA `(.L_x_28) ;  /* 0x0000000000240947 */ /* 0x000fea0003800000 */
[----:B------:R-:W-:Y:S04]  /*1a60*/  LDS R14, [UR5+0x18] ;  /* 0x00001805ff0e7984 */ /* 0x000fe80008000800 */
[----:B------:R-:W0:Y:S02]  /*1a70*/  LDS R4, [R13+0xc04] ;  /* 0x000c04000d047984 */ /* 0x000e240000000800 */
[----:B0-----:R-:W-:-:S04]  /*1a80*/  FFMA R4, R14, R4, R9 ;  /* 0x000000040e047223 */ /* 0x001fc80000000009 */
[----:B------:R-:W-:-:S07]  /*1a90*/  IMAD.MOV.U32 R9, RZ, RZ, R4 ;  /* 0x000000ffff097224 */ /* 0x000fce00078e0004 */
.L_x_27:
[----:B------:R-:W-:Y:S05]  /*1aa0*/  @P0 BRA `(.L_x_29) ;  /* 0x0000000000240947 */ /* 0x000fea0003800000 */
[----:B-1----:R-:W-:Y:S04]  /*1ab0*/  LDS R15, [UR5+0x18] ;  /* 0x00001805ff0f7984 */ /* 0x002fe80008000800 */
[----:B------:R-:W0:Y:S02]  /*1ac0*/  LDS R5, [R13+0xc08] ;  /* 0x000c08000d057984 */ /* 0x000e240000000800 */
[----:B0-----:R-:W-:-:S04]  /*1ad0*/  FFMA R5, R15, R5, R10 ;  /* 0x000000050f057223 */ /* 0x001fc8000000000a */
[----:B------:R-:W-:-:S07]  /*1ae0*/  IMAD.MOV.U32 R10, RZ, RZ, R5 ;  /* 0x000000ffff0a7224 */ /* 0x000fce00078e0005 */
.L_x_28:
[----:B------:R-:W-:Y:S05]  /*1af0*/  @P0 BRA `(.L_x_30) ;  /* 0x0000000000240947 */ /* 0x000fea0003800000 */
[----:B------:R-:W-:Y:S04]  /*1b00*/  LDS R14, [UR5+0x18] ;  /* 0x00001805ff0e7984 */ /* 0x000fe80008000800 */
[----:B------:R-:W0:Y:S02]  /*1b10*/  LDS R6, [R13+0xc0c] ;  /* 0x000c0c000d067984 */ /* 0x000e240000000800 */
[----:B0-----:R-:W-:-:S04]  /*1b20*/  FFMA R6, R14, R6, R11 ;  /* 0x000000060e067223 */ /* 0x001fc8000000000b */
[----:B------:R-:W-:-:S07]  /*1b30*/  IMAD.MOV.U32 R11, RZ, RZ, R6 ;  /* 0x000000ffff0b7224 */ /* 0x000fce00078e0006 */
.L_x_29:
[----:B------:R-:W-:Y:S05]  /*1b40*/  @P0 BRA `(.L_x_31) ;  /* 0x0000000000240947 */ /* 0x000fea0003800000 */
[----:B------:R-:W-:Y:S04]  /*1b50*/  LDS R14, [UR5+0x1c] ;  /* 0x00001c05ff0e7984 */ /* 0x000fe80008000800 */
[----:B------:R-:W0:Y:S02]  /*1b60*/  LDS R3, [R13+0xe00] ;  /* 0x000e00000d037984 */ /* 0x000e240000000800 */
[----:B0-----:R-:W-:-:S05]  /*1b70*/  FFMA R3, R3, R14, R8 ;  /* 0x0000000e03037223 */ /* 0x001fca0000000008 */
[----:B------:R-:W-:-:S07]  /*1b80*/  MOV R8, R3 ;  /* 0x0000000300087202 */ /* 0x000fce0000000f00 */
.L_x_30:
[----:B------:R-:W-:Y:S05]  /*1b90*/  @P0 BRA `(.L_x_32) ;  /* 0x0000000000280947 */ /* 0x000fea0003800000 */
[----:B------:R-:W-:Y:S04]  /*1ba0*/  LDS R14, [UR5+0x1c] ;  /* 0x00001c05ff0e7984 */ /* 0x000fe80008000800 */
[----:B------:R-:W0:Y:S02]  /*1bb0*/  LDS R4, [R13+0xe04] ;  /* 0x000e04000d047984 */ /* 0x000e240000000800 */
[----:B0-----:R-:W-:-:S04]  /*1bc0*/  FFMA R4, R14, R4, R9 ;  /* 0x000000040e047223 */ /* 0x001fc80000000009 */
[----:B------:R-:W-:-:S07]  /*1bd0*/  IMAD.MOV.U32 R9, RZ, RZ, R4 ;  /* 0x000000ffff097224 */ /* 0x000fce00078e0004 */
.L_x_31:
[----:B------:R-:W-:Y:S05]  /*1be0*/  @P0 BREAK.RELIABLE B1 ;  /* 0x0000000000010942 */ /* 0x000fea0003800100 */
[----:B------:R-:W-:Y:S05]  /*1bf0*/  @P0 BRA `(.L_x_33) ;  /* 0x0000000000240947 */ /* 0x000fea0003800000 */
[----:B-1----:R-:W-:Y:S04]  /*1c00*/  LDS R15, [UR5+0x1c] ;  /* 0x00001c05ff0f7984 */ /* 0x002fe80008000800 */
[----:B------:R-:W0:Y:S02]  /*1c10*/  LDS R5, [R13+0xe08] ;  /* 0x000e08000d057984 */ /* 0x000e240000000800 */
[----:B0-----:R-:W-:-:S04]  /*1c20*/  FFMA R5, R15, R5, R10 ;  /* 0x000000050f057223 */ /* 0x001fc8000000000a */
[----:B------:R-:W-:-:S07]  /*1c30*/  IMAD.MOV.U32 R10, RZ, RZ, R5 ;  /* 0x000000ffff0a7224 */ /* 0x000fce00078e0005 */
.L_x_32:
[----:B------:R-:W-:Y:S05]  /*1c40*/  BSYNC.RELIABLE B1 ;  /* 0x0000000000017941 */ /* 0x000fea0003800100 */
.L_x_4:
[----:B------:R-:W-:Y:S04]  /*1c50*/  @!P0 LDS R14, [R13+0xe0c] ;  /* 0x000e0c000d0e8984 */ /* 0x000fe80000000800 */
[----:B------:R-:W0:Y:S02]  /*1c60*/  @!P0 LDS R16, [UR5+0x1c] ;  /* 0x00001c05ff108984 */ /* 0x000e240008000800 */
[----:B0-----:R-:W-:-:S04]  /*1c70*/  @!P0 FFMA R6, R16, R14, R11 ;  /* 0x0000000e10068223 */ /* 0x001fc8000000000b */
[----:B------:R-:W-:-:S07]  /*1c80*/  @!P0 IMAD.MOV.U32 R11, RZ, RZ, R6 ;  /* 0x000000ffff0b8224 */ /* 0x000fce00078e0006 */
.L_x_33:
[----:B------:R-:W-:Y:S05]  /*1c90*/  BSYNC.RECONVERGENT B0 ;  /* 0x0000000000007941 */ /* 0x000fea0003800200 */
.L_x_3:
[----:B------:R-:W-:Y:S05]  /*1ca0*/  WARPSYNC.ALL ;  /* 0x0000000000007948 */ /* 0x000fea0003800000 */
[----:B------:R-:W-:Y:S01]  /*1cb0*/  IADD3 R7, PT, PT, R7, 0x1, RZ ;  /* 0x0000000107077810 */ /* 0x000fe20007ffe0ff */
[----:B------:R-:W-:Y:S03]  /*1cc0*/  BAR.SYNC.DEFER_BLOCKING 0x0 ;  /* 0x0000000000007b1d */ /* 0x000fe60000010000 */
[----:B------:R-:W-:-:S13]  /*1cd0*/  ISETP.NE.AND P0, PT, R7, UR6, PT ;  /* 0x0000000607007c0c */ /* 0x000fda000bf05270 */
[----:B------:R-:W-:Y:S05]  /*1ce0*/  @P0 BRA `(.L_x_34) ;  /* 0xffffffe400340947 */ /* 0x000fea000383ffff */
.L_x_0:
[----:B------:R-:W0:Y:S01]  /*1cf0*/  S2R R7, SR_TID.X ;  /* 0x0000000000077919 */ /* 0x000e220000002100 */
[----:B-1----:R-:W1:Y:S01]  /*1d00*/  LDC R12, c[0x0][0x39c] ;  /* 0x0000e700ff0c7b82 */ /* 0x002e620000000800 */
[----:B0-----:R-:W-:-:S04]  /*1d10*/  IMAD.SHL.U32 R7, R7, 0x4, RZ ;  /* 0x0000000407077824 */ /* 0x001fc800078e00ff */
[----:B--2---:R-:W-:-:S04]  /*1d20*/  IMAD R13, R0, 0x80, R7 ;  /* 0x00000080000d7824 */ /* 0x004fc800078e0207 */
[----:B-1----:R-:W-:-:S05]  /*1d30*/  IMAD.IADD R15, R12, 0x1, -R13 ;  /* 0x000000010c0f7824 */ /* 0x002fca00078e0a0d */
[----:B------:R-:W-:-:S13]  /*1d40*/  ISETP.GT.AND P0, PT, R15, 0x3, PT ;  /* 0x000000030f00780c */ /* 0x000fda0003f04270 */
[----:B------:R-:W-:Y:S05]  /*1d50*/  @P0 BRA `(.L_x_35) ;  /* 0x0000000400ac0947 */ /* 0x000fea0003800000 */
[----:B------:R-:W-:-:S13]  /*1d60*/  ISETP.GE.AND P0, PT, R15, 0x1, PT ;  /* 0x000000010f00780c */ /* 0x000fda0003f06270 */
[----:B------:R-:W-:Y:S05]  /*1d70*/  @!P0 EXIT ;  /* 0x000000000000894d */ /* 0x000fea0003800000 */
[----:B------:R-:W-:Y:S01]  /*1d80*/  IADD3 R9, PT, PT, R7, -R12, RZ ;  /* 0x8000000c07097210 */ /* 0x000fe20007ffe0ff */
[----:B------:R-:W-:Y:S01]  /*1d90*/  BSSY.RECONVERGENT B1, `(.L_x_36) ;  /* 0x0000050000017945 */ /* 0x000fe20003800200 */
[----:B------:R-:W-:Y:S01]  /*1da0*/  LOP3.LUT R2, R12, 0x3, RZ, 0xc0, !PT ;  /* 0x000000030c027812 */ /* 0x000fe200078ec0ff */
[----:B------:R-:W-:Y:S02]  /*1db0*/  IMAD.MOV.U32 R11, RZ, RZ, RZ ;  /* 0x000000ffff0b7224 */ /* 0x000fe400078e00ff */
[----:B------:R-:W-:-:S05]  /*1dc0*/  IMAD R9, R0, 0x80, R9 ;  /* 0x0000008000097824 */ /* 0x000fca00078e0209 */
[----:B------:R-:W-:-:S13]  /*1dd0*/  ISETP.GT.U32.AND P0, PT, R9, -0x4, PT ;  /* 0xfffffffc0900780c */ /* 0x000fda0003f04070 */
[----:B------:R-:W-:Y:S05]  /*1de0*/  @P0 BRA `(.L_x_37) ;  /* 0x0000000400280947 */ /* 0x000fea0003800000 */
[--C-:B------:R-:W-:Y:S01]  /*1df0*/  IADD3 R10, PT, PT, R13, -R12, R2.reuse ;  /* 0x8000000c0d0a7210 */ /* 0x100fe20007ffe002 */
[----:B------:R-:W-:Y:S01]  /*1e00*/  BSSY.RELIABLE B0, `(.L_x_38) ;  /* 0x000003e000007945 */ /* 0x000fe20003800100 */
[----:B------:R-:W-:Y:S02]  /*1e10*/  IMAD.IADD R11, R15, 0x1, -R2 ;  /* 0x000000010f0b7824 */ /* 0x000fe400078e0a02 */
[----:B------:R-:W-:-:S13]  /*1e20*/  ISETP.GE.AND P0, PT, R10, RZ, PT ;  /* 0x000000ff0a00720c */ /* 0x000fda0003f06270 */
[----:B------:R-:W-:Y:S05]  /*1e30*/  @P0 BRA `(.L_x_39) ;  /* 0x0000000000e80947 */ /* 0x000fea0003800000 */
[----:B------:R-:W-:Y:S01]  /*1e40*/  IADD3 R8, PT, PT, -R10, RZ, RZ ;  /* 0x000000ff0a087210 */ /* 0x000fe20007ffe1ff */
[----:B------:R-:W-:Y:S01]  /*1e50*/  BSSY.RECONVERGENT B2, `(.L_x_40) ;  /* 0x0000021000027945 */ /* 0x000fe20003800200 */
[----:B------:R-:W-:Y:S02]  /*1e60*/  PLOP3.LUT P0, PT, PT, PT, PT, 0x80, 0x8 ;  /* 0x000000000008781c */ /* 0x000fe40003f0f070 */
[----:B------:R-:W-:-:S13]  /*1e70*/  ISETP.GT.AND P1, PT, R8, 0xc, PT ;  /* 0x0000000c0800780c */ /* 0x000fda0003f24270 */
[----:B------:R-:W-:Y:S05]  /*1e80*/  @!P1 BRA `(.L_x_41) ;  /* 0x0000000000749947 */ /* 0x000fea0003800000 */
[----:B------:R-:W0:Y:S01]  /*1e90*/  LDC.64 R8, c[0x0][0x390] ;  /* 0x0000e400ff087b82 */ /* 0x000e220000000a00 */
[----:B------:R-:W-:-:S13]  /*1ea0*/  PLOP3.LUT P0, PT, PT, PT, PT, 0x8, 0x80 ;  /* 0x000000000080781c */ /* 0x000fda0003f0e170 */
.L_x_42:
[C---:B-1----:R-:W-:Y:S01]  /*1eb0*/  VIADD R17, R13.reuse, 0x4 ;  /* 0x000000040d117836 */ /* 0x042fe20000000000 */
[----:B------:R-:W-:Y:S01]  /*1ec0*/  IADD3 R10, PT, PT, R10, 0x10, RZ ;  /* 0x000000100a0a7810 */ /* 0x000fe20007ffe0ff */
[C---:B------:R-:W-:Y:S02]  /*1ed0*/  VIADD R19, R13.reuse, 0x8 ;  /* 0x000000080d137836 */ /* 0x040fe40000000000 */
[C---:B------:R-:W-:Y:S01]  /*1ee0*/  VIADD R21, R13.reuse, 0xc ;  /* 0x0000000c0d157836 */ /* 0x040fe20000000000 */
[----:B------:R-:W-:Y:S01]  /*1ef0*/  ISETP.GE.AND P1, PT, R10, -0xc, PT ;  /* 0xfffffff40a00780c */ /* 0x000fe20003f26270 */
[----:B0-----:R-:W-:-:S04]  /*1f00*/  IMAD.WIDE.U32 R14, R13, 0x4, R8 ;  /* 0x000000040d0e7825 */ /* 0x001fc800078e0008 */
[--C-:B------:R-:W-:Y:S01]  /*1f10*/  IMAD.WIDE.U32 R16, R17, 0x4, R8.reuse ;  /* 0x0000000411107825 */ /* 0x100fe200078e0008 */
[----:B------:R1:W-:Y:S03]  /*1f20*/  STG.E desc[UR10][R14.64], R3 ;  /* 0x000000030e007986 */ /* 0x0003e6000c10190a */
[--C-:B------:R-:W-:Y:S01]  /*1f30*/  IMAD.WIDE.U32 R18, R19, 0x4, R8.reuse ;  /* 0x0000000413127825 */ /* 0x100fe200078e0008 */
[----:B------:R1:W-:Y:S03]  /*1f40*/  STG.E desc[UR10][R14.64+0x4], R4 ;  /* 0x000004040e007986 */ /* 0x0003e6000c10190a */
[----:B------:R-:W-:Y:S01]  /*1f50*/  IMAD.WIDE.U32 R20, R21, 0x4, R8 ;  /* 0x0000000415147825 */ /* 0x000fe200078e0008 */
[----:B------:R1:W-:Y:S03]  /*1f60*/  STG.E desc[UR10][R14.64+0x8], R5 ;  /* 0x000008050e007986 */ /* 0x0003e6000c10190a */
[----:B------:R-:W-:Y:S01]  /*1f70*/  VIADD R13, R13, 0x10 ;  /* 0x000000100d0d7836 */ /* 0x000fe20000000000 */
[----:B------:R1:W-:Y:S04]  /*1f80*/  STG.E desc[UR10][R14.64+0xc], R6 ;  /* 0x00000c060e007986 */ /* 0x0003e8000c10190a */
        /* <DEDUP_REMOVED lines=11> */
[----:B------:R1:W-:Y:S01]  /*2040*/  STG.E desc[UR10][R20.64+0xc], R6 ;  /* 0x00000c0614007986 */ /* 0x0003e2000c10190a */
[----:B------:R-:W-:Y:S05]  /*2050*/  @!P1 BRA `(.L_x_42) ;  /* 0xfffffffc00949947 */ /* 0x000fea000383ffff */
.L_x_41:
[----:B------:R-:W-:Y:S05]  /*2060*/  BSYNC.RECONVERGENT B2 ;  /* 0x0000000000027941 */ /* 0x000fea0003800200 */
.L_x_40:
[----:B------:R-:W-:Y:S01]  /*2070*/  IMAD.MOV R8, RZ, RZ, -R10 ;  /* 0x000000ffff087224 */ /* 0x000fe200078e0a0a */
[----:B------:R-:W-:Y:S04]  /*2080*/  BSSY.RECONVERGENT B2, `(.L_x_43) ;  /* 0x0000012000027945 */ /* 0x000fe80003800200 */
[----:B------:R-:W-:-:S13]  /*2090*/  ISETP.GT.AND P1, PT, R8, 0x4, PT ;  /* 0x000000040800780c */ /* 0x000fda0003f24270 */
[----:B------:R-:W-:Y:S05]  /*20a0*/  @!P1 BRA `(.L_x_44) ;  /* 0x00000000003c9947 */ /* 0x000fea0003800000 */
[----:B-1----:R-:W0:Y:S01]  /*20b0*/  LDC.64 R14, c[0x0][0x390] ;  /* 0x0000e400ff0e7b82 */ /* 0x002e220000000a00 */
[C---:B------:R-:W-:Y:S01]  /*20c0*/  VIADD R17, R13.reuse, 0x4 ;  /* 0x000000040d117836 */ /* 0x040fe20000000000 */
[----:B------:R-:W-:Y:S02]  /*20d0*/  PLOP3.LUT P0, PT, PT, PT, PT, 0x8, 0x80 ;  /* 0x000000000080781c */ /* 0x000fe40003f0e170 */
[----:B------:R-:W-:Y:S01]  /*20e0*/  IADD3 R10, PT, PT, R10, 0x8, RZ ;  /* 0x000000080a0a7810 */ /* 0x000fe20007ffe0ff */
[----:B0-----:R-:W-:-:S04]  /*20f0*/  IMAD.WIDE.U32 R8, R13, 0x4, R14 ;  /* 0x000000040d087825 */ /* 0x001fc800078e000e */
        /* <DEDUP_REMOVED lines=9> */
[----:B------:R0:W-:Y:S02]  /*2190*/  STG.E desc[UR10][R14.64+0xc], R6 ;  /* 0x00000c060e007986 */ /* 0x0001e4000c10190a */
.L_x_44:
[----:B------:R-:W-:Y:S05]  /*21a0*/  BSYNC.RECONVERGENT B2 ;  /* 0x0000000000027941 */ /* 0x000fea0003800200 */
.L_x_43:
[----:B------:R-:W-:-:S13]  /*21b0*/  ISETP.NE.OR P0, PT, R10, RZ, P0 ;  /* 0x000000ff0a00720c */ /* 0x000fda0000705670 */
[----:B------:R-:W-:Y:S05]  /*21c0*/  @!P0 BREAK.RELIABLE B0 ;  /* 0x0000000000008942 */ /* 0x000fea0003800100 */
[----:B------:R-:W-:Y:S05]  /*21d0*/  @!P0 BRA `(.L_x_37) ;  /* 0x00000000002c8947 */ /* 0x000fea0003800000 */
.L_x_39:
[----:B------:R-:W-:Y:S05]  /*21e0*/  BSYNC.RELIABLE B0 ;  /* 0x0000000000007941 */ /* 0x000fea0003800100 */
.L_x_38:
[----:B0-----:R-:W0:Y:S02]  /*21f0*/  LDC.64 R8, c[0x0][0x390] ;  /* 0x0000e400ff087b82 */ /* 0x001e240000000a00 */
.L_x_45:
[----:B012---:R-:W-:-:S04]  /*2200*/  IMAD.WIDE.U32 R14, R13, 0x4, R8 ;  /* 0x000000040d0e7825 */ /* 0x007fc800078e0008 */
[----:B------:R-:W-:Y:S01]  /*2210*/  VIADD R10, R10, 0x4 ;  /* 0x000000040a0a7836 */ /* 0x000fe20000000000 */
[----:B------:R2:W-:Y:S01]  /*2220*/  STG.E desc[UR10][R14.64], R3 ;  /* 0x000000030e007986 */ /* 0x0005e2000c10190a */
[----:B------:R-:W-:-:S03]  /*2230*/  VIADD R13, R13, 0x4 ;  /* 0x000000040d0d7836 */ /* 0x000fc60000000000 */
[----:B------:R2:W-:Y:S01]  /*2240*/  STG.E desc[UR10][R14.64+0x4], R4 ;  /* 0x000004040e007986 */ /* 0x0005e2000c10190a */
[----:B------:R-:W-:-:S03]  /*2250*/  ISETP.NE.AND P0, PT, R10, RZ, PT ;  /* 0x000000ff0a00720c */ /* 0x000fc60003f05270 */
[----:B------:R2:W-:Y:S04]  /*2260*/  STG.E desc[UR10][R14.64+0x8], R5 ;  /* 0x000008050e007986 */ /* 0x0005e8000c10190a */
[----:B------:R2:W-:Y:S06]  /*2270*/  STG.E desc[UR10][R14.64+0xc], R6 ;  /* 0x00000c060e007986 */ /* 0x0005ec000c10190a */
[----:B------:R-:W-:Y:S05]  /*2280*/  @P0 BRA `(.L_x_45) ;  /* 0xfffffffc00dc0947 */ /* 0x000fea000383ffff */
.L_x_37:
[----:B------:R-:W-:Y:S05]  /*2290*/  BSYNC.RECONVERGENT B1 ;  /* 0x0000000000017941 */ /* 0x000fea0003800200 */
.L_x_36:
[----:B------:R-:W-:-:S13]  /*22a0*/  ISETP.NE.AND P0, PT, R2, RZ, PT ;  /* 0x000000ff0200720c */ /* 0x000fda0003f05270 */
[----:B------:R-:W-:Y:S05]  /*22b0*/  @!P0 EXIT ;  /* 0x000000000000894d */ /* 0x000fea0003800000 */
[----:B0-----:R-:W0:Y:S01]  /*22c0*/  LDC.64 R8, c[0x0][0x390] ;  /* 0x0000e400ff087b82 */ /* 0x001e220000000a00 */
[----:B------:R-:W-:Y:S01]  /*22d0*/  LEA R0, R0, R11, 0x7 ;  /* 0x0000000b00007211 */ /* 0x000fe200078e38ff */
[----:B------:R-:W-:Y:S02]  /*22e0*/  IMAD.SHL.U32 R12, R11, 0x4, RZ ;  /* 0x000000040b0c7824 */ /* 0x000fe400078e00ff */
[----:B------:R-:W-:Y:S02]  /*22f0*/  IMAD.MOV R2, RZ, RZ, -R2 ;  /* 0x000000ffff027224 */ /* 0x000fe400078e0a02 */
[----:B------:R-:W-:-:S07]  /*2300*/  IMAD.IADD R7, R7, 0x1, R0 ;  /* 0x0000000107077824 */ /* 0x000fce00078e0200 */
.L_x_46:
[C---:B------:R-:W-:Y:S01]  /*2310*/  ISETP.EQ.AND P0, PT, R12.reuse, RZ, PT ;  /* 0x000000ff0c00720c */ /* 0x040fe20003f02270 */
[C---:B0--3--:R-:W-:Y:S01]  /*2320*/  IMAD.WIDE.U32 R10, R7.reuse, 0x4, R8 ;  /* 0x00000004070a7825 */ /* 0x049fe200078e0008 */
[C---:B------:R-:W-:Y:S02]  /*2330*/  ISETP.EQ.AND P1, PT, R12.reuse, 0x4, PT ;  /* 0x000000040c00780c */ /* 0x040fe40003f22270 */
[C---:B------:R-:W-:Y:S01]  /*2340*/  ISETP.EQ.AND P2, PT, R12.reuse, 0x8, PT ;  /* 0x000000080c00780c */ /* 0x040fe20003f42270 */
[----:B------:R-:W-:Y:S01]  /*2350*/  VIADD R7, R7, 0x1 ;  /* 0x0000000107077836 */ /* 0x000fe20000000000 */
[C---:B------:R-:W-:Y:S01]  /*2360*/  ISETP.EQ.AND P3, PT, R12.reuse, 0xc, PT ;  /* 0x0000000c0c00780c */ /* 0x040fe20003f62270 */
[----:B------:R-:W-:Y:S01]  /*2370*/  VIADD R12, R12, 0x4 ;  /* 0x000000040c0c7836 */ /* 0x000fe20000000000 */
[----:B------:R-:W-:-:S05]  /*2380*/  IADD3 R2, PT, PT, R2, 0x1, RZ ;  /* 0x0000000102027810 */ /* 0x000fca0007ffe0ff */
[----:B------:R-:W-:Y:S02]  /*2390*/  @P0 MOV R13, R3 ;  /* 0x00000003000d0202 */ /* 0x000fe40000000f00 */
[----:B------:R-:W-:Y:S01]  /*23a0*/  @P1 IMAD.MOV.U32 R13, RZ, RZ, R4 ;  /* 0x000000ffff0d1224 */ /* 0x000fe200078e0004 */
[----:B------:R-:W-:Y:S01]  /*23b0*/  ISETP.NE.AND P0, PT, R2, RZ, PT ;  /* 0x000000ff0200720c */ /* 0x000fe20003f05270 */
[----:B------:R-:W-:Y:S02]  /*23c0*/  @P2 IMAD.MOV.U32 R13, RZ, RZ, R5 ;  /* 0x000000ffff0d2224 */ /* 0x000fe400078e0005 */
[----:B------:R-:W-:-:S05]  /*23d0*/  @P3 IMAD.MOV.U32 R13, RZ, RZ, R6 ;  /* 0x000000ffff0d3224 */ /* 0x000fca00078e0006 */
[----:B------:R3:W-:Y:S05]  /*23e0*/  STG.E desc[UR10][R10.64], R13 ;  /* 0x0000000d0a007986 */ /* 0x0007ea000c10190a */
[----:B------:R-:W-:Y:S05]  /*23f0*/  @P0 BRA `(.L_x_46) ;  /* 0xfffffffc00c40947 */ /* 0x000fea000383ffff */
[----:B------:R-:W-:Y:S05]  /*2400*/  EXIT ;  /* 0x000000000000794d */ /* 0x000fea0003800000 */
.L_x_35:
[----:B------:R-:W0:Y:S02]  /*2410*/  LDC.64 R2, c[0x0][0x390] ;  /* 0x0000e400ff027b82 */ /* 0x000e240000000a00 */
[----:B0-----:R-:W-:-:S05]  /*2420*/  IMAD.WIDE.U32 R2, R13, 0x4, R2 ;  /* 0x000000040d027825 */ /* 0x001fca00078e0002 */
[----:B------:R-:W-:Y:S01]  /*2430*/  STG.E.128 desc[UR10][R2.64], R8 ;  /* 0x0000000802007986 */ /* 0x000fe2000c101d0a */
[----:B------:R-:W-:Y:S05]  /*2440*/  EXIT ;  /* 0x000000000000794d */ /* 0x000fea0003800000 */
.L_x_47:
[----:B------:R-:W-:-:S00]  /*2450*/  BRA `(.L_x_47) ;  /* 0xfffffffc00fc7947 */ /* 0x000fc0000383ffff */
[----:B------:R-:W-:-:S00]  /*2460*/  NOP ;  /* 0x0000000000007918 */ /* 0x000fc00000000000 */
        /* <DEDUP_REMOVED lines=9> */
.L_x_48:


//--------------------- .nv.shared._Z5SgemmPfS_S_iii --------------------------
	.section	.nv.shared._Z5SgemmPfS_S_iii,"aw",@nobits
	.sectionflags	@""
	.align	4
.nv.shared._Z5SgemmPfS_S_iii:
	.zero		5152


//--------------------- .nv.shared.reserved.0     --------------------------
	.section	.nv.shared.reserved.0,"aw",@nobits
	.weak		__nv_reservedSMEM_offset_0_alias
	.size		__nv_reservedSMEM_offset_0_alias, 0, 64
	.other		__nv_reservedSMEM_offset_0_alias,@"STO_CUDA_RESERVED_SHARED STV_DEFAULT"
__nv_reservedSMEM_offset_0_alias:
	.zero		0
	.zero		64


//--------------------- .nv.constant0._Z5SgemmPfS_S_iii --------------------------
	.section	.nv.constant0._Z5SgemmPfS_S_iii,"a",@progbits
	.sectionflags	@""
	.align	4
.nv.constant0._Z5SgemmPfS_S_iii:
	.zero		932


//--------------------- SYMBOLS --------------------------

	.type		.nv.reservedSmem.offset0,@object
	.size		.nv.reservedSmem.offset0,0x4
	.type		.nv.reservedSmem.cap,@object
	.size		.nv.reservedSmem.cap,0x4
